// auto-generated by cutlass_sweep.epilogue — config: {"arch": "sm_90", "cluster_m": 2, "cluster_n": 1, "dtype": "bf16", "fusion": "gelu", "tile_k": 64, "tile_m": 128, "tile_n": 128}
#include "cutlass/cutlass.h"
#include "cutlass/gemm/collective/collective_builder.hpp"
#include "cutlass/gemm/device/gemm_universal_adapter.h"
#include "cutlass/gemm/kernel/gemm_universal.hpp"
#include "cutlass/epilogue/collective/collective_builder.hpp"
#include "cutlass/epilogue/fusion/operations.hpp"
#include "cutlass/epilogue/thread/activation.h"

using Elem = cutlass::bfloat16_t;
using Acc  = float;
using TileShape    = cute::Shape<cute::_128, cute::_128, cute::_64>;
using ClusterShape = cute::Shape<cute::_2, cute::_1, cute::_1>;
using FusionOp     = cutlass::epilogue::fusion::LinCombEltAct<cutlass::epilogue::thread::GELU, Elem, Acc>;

using CollectiveEpilogue = typename cutlass::epilogue::collective::CollectiveBuilder<
    cutlass::arch::Sm90, cutlass::arch::OpClassTensorOp,
    TileShape, ClusterShape,
    cutlass::epilogue::collective::EpilogueTileAuto,
    Acc, Acc,
    Elem, cutlass::layout::RowMajor, 128 / cutlass::sizeof_bits<Elem>::value,
    Elem, cutlass::layout::RowMajor, 128 / cutlass::sizeof_bits<Elem>::value,
    cutlass::epilogue::TmaWarpSpecializedCooperative,
    FusionOp
  >::CollectiveOp;

using CollectiveMainloop = typename cutlass::gemm::collective::CollectiveBuilder<
    cutlass::arch::Sm90, cutlass::arch::OpClassTensorOp,
    Elem, cutlass::layout::RowMajor, 128 / cutlass::sizeof_bits<Elem>::value,
    Elem, cutlass::layout::ColumnMajor, 128 / cutlass::sizeof_bits<Elem>::value,
    Acc,
    TileShape, ClusterShape,
    cutlass::gemm::collective::StageCountAutoCarveout<
        static_cast<int>(sizeof(typename CollectiveEpilogue::SharedStorage))>,
    cutlass::gemm::KernelTmaWarpSpecializedCooperative
  >::CollectiveOp;

using GemmKernel = cutlass::gemm::kernel::GemmUniversal<
    cute::Shape<int,int,int,int>, CollectiveMainloop, CollectiveEpilogue>;
using Gemm = cutlass::gemm::device::GemmUniversalAdapter<GemmKernel>;

auto* _anchor = &cutlass::device_kernel<GemmKernel>;


// ===== COMPILED SASS (sm_90a) =====

	.target	sm_90a

	.elftype	@"ET_EXEC"


//--------------------- .note.nv.tkinfo           --------------------------
	.section	.note.nv.tkinfo,"",@"SHT_NOTE"
	.sectionflags	@"SHF_NOTE_NV_TKINFO"
	.tkinfo
        /*0018*/ 	.word	0x00000002
        /*0030*/ 	.string	""
        /*0030*/ 	.string	"ptxas"
        /*0030*/ 	.string	"Cuda compilation tools, release 13.0, V13.0.88"
        /*0030*/ 	.string	"Build cuda_13.0.r13.0/compiler.36424714_0"
        /*0030*/ 	.string	"-arch sm_90a -m 64 "



//--------------------- .note.nv.cuinfo           --------------------------
	.section	.note.nv.cuinfo,"",@"SHT_NOTE"
	.sectionflags	@"SHF_NOTE_NV_CUINFO"
        /*0018*/ 	.short	0x0002
        /*001a*/ 	.short	0x005a
        /*001c*/ 	.short	0x0082
	.zero		2


//--------------------- .nv.info                  --------------------------
	.section	.nv.info,"",@"SHT_CUDA_INFO"
	.align	4


	//----- nvinfo : EIATTR_REGCOUNT
	.align		4
        /*0000*/ 	.byte	0x04, 0x2f
        /*0002*/ 	.short	(.L_18 - .L_17)
	.align		4
.L_17:
        /*0004*/ 	.word	index@(_ZN7cutlass13device_kernelINS_4gemm6kernel13GemmUniversalIN4cute5tupleIJiiiiEEENS1_10collective13CollectiveMmaINS1_34MainloopSm90TmaGmmaWarpSpecializedILi6ENS5_IJNS4_1CILi2EEENSA_ILi1EEESC_EEENS1_35KernelTmaWarpSpecializedCooperativeEEENS5_IJNSA_ILi128EEESG_NSA_ILi64EEEEEENS_10bfloat16_tENS5_IJlSC_lEEESJ_SK_NS4_8TiledMMAINS4_8MMA_AtomIJNS4_4SM904GMMA28MMA_64x128x16_F32BF16BF16_SSILNSO_5MajorE0ELSQ_0ELNSO_7ScaleInE1ELSR_1EEEEEENS4_6LayoutISD_NS5_IJSC_NSA_ILi0EEESV_EEEEENS5_IJNS4_10UnderscoreESY_SY_EEEEENS4_13SM90_TMA_LOADENS4_14ComposedLayoutINS4_7SwizzleILi3ELi4ELi3EEENS4_18smem_ptr_flag_bitsILi16EEENSU_INS5_IJNSA_ILi8EEESH_EEENS5_IJSH_SC_EEEEEEEvNS4_8identityENS4_23SM90_TMA_LOAD_MULTICASTES1B_vS1C_EENS_8epilogue10collective18CollectiveEpilogueINS1F_22Sm90TmaWarpSpecializedILi4ELi2ELi16ELb1ELb0EEEJSI_NS5_IJSG_NSA_ILi32EEEEEESJ_SK_SJ_SK_NS1F_6fusion15FusionCallbacksIS1J_NS1M_13LinCombEltActINS1F_6thread4GELUESJ_fSJ_fLNS_15FloatRoundStyleE2EEESI_S1L_JEEES11_NS12_INS13_ILi2ELi4ELi3EEES16_NSU_INS5_IJS17_S1K_EEENS5_IJS1K_SC_EEEEEEENS4_17SM75_U32x4_LDSM_NENS4_14SM90_TMA_STOREES1Y_NS4_17SM90_U32x4_STSM_NENS4_9Copy_AtomIJS21_NS_6half_tEEEEvEEEvvEEEEvNT_6ParamsE)
        /*0008*/ 	.word	0x000000a8


	//----- nvinfo : EIATTR_FRAME_SIZE
	.align		4
.L_18:
        /*000c*/ 	.byte	0x04, 0x11
        /*000e*/ 	.short	(.L_20 - .L_19)
	.align		4
.L_19:
        /*0010*/ 	.word	index@(_ZN7cutlass13device_kernelINS_4gemm6kernel13GemmUniversalIN4cute5tupleIJiiiiEEENS1_10collective13CollectiveMmaINS1_34MainloopSm90TmaGmmaWarpSpecializedILi6ENS5_IJNS4_1CILi2EEENSA_ILi1EEESC_EEENS1_35KernelTmaWarpSpecializedCooperativeEEENS5_IJNSA_ILi128EEESG_NSA_ILi64EEEEEENS_10bfloat16_tENS5_IJlSC_lEEESJ_SK_NS4_8TiledMMAINS4_8MMA_AtomIJNS4_4SM904GMMA28MMA_64x128x16_F32BF16BF16_SSILNSO_5MajorE0ELSQ_0ELNSO_7ScaleInE1ELSR_1EEEEEENS4_6LayoutISD_NS5_IJSC_NSA_ILi0EEESV_EEEEENS5_IJNS4_10UnderscoreESY_SY_EEEEENS4_13SM90_TMA_LOADENS4_14ComposedLayoutINS4_7SwizzleILi3ELi4ELi3EEENS4_18smem_ptr_flag_bitsILi16EEENSU_INS5_IJNSA_ILi8EEESH_EEENS5_IJSH_SC_EEEEEEEvNS4_8identityENS4_23SM90_TMA_LOAD_MULTICASTES1B_vS1C_EENS_8epilogue10collective18CollectiveEpilogueINS1F_22Sm90TmaWarpSpecializedILi4ELi2ELi16ELb1ELb0EEEJSI_NS5_IJSG_NSA_ILi32EEEEEESJ_SK_SJ_SK_NS1F_6fusion15FusionCallbacksIS1J_NS1M_13LinCombEltActINS1F_6thread4GELUESJ_fSJ_fLNS_15FloatRoundStyleE2EEESI_S1L_JEEES11_NS12_INS13_ILi2ELi4ELi3EEES16_NSU_INS5_IJS17_S1K_EEENS5_IJS1K_SC_EEEEEEENS4_17SM75_U32x4_LDSM_NENS4_14SM90_TMA_STOREES1Y_NS4_17SM90_U32x4_STSM_NENS4_9Copy_AtomIJS21_NS_6half_tEEEEvEEEvvEEEEvNT_6ParamsE)
        /*0014*/ 	.word	0x00000000


	//----- nvinfo : EIATTR_MIN_STACK_SIZE
	.align		4
.L_20:
        /*0018*/ 	.byte	0x04, 0x12
        /*001a*/ 	.short	(.L_22 - .L_21)
	.align		4
.L_21:
        /*001c*/ 	.word	index@(_ZN7cutlass13device_kernelINS_4gemm6kernel13GemmUniversalIN4cute5tupleIJiiiiEEENS1_10collective13CollectiveMmaINS1_34MainloopSm90TmaGmmaWarpSpecializedILi6ENS5_IJNS4_1CILi2EEENSA_ILi1EEESC_EEENS1_35KernelTmaWarpSpecializedCooperativeEEENS5_IJNSA_ILi128EEESG_NSA_ILi64EEEEEENS_10bfloat16_tENS5_IJlSC_lEEESJ_SK_NS4_8TiledMMAINS4_8MMA_AtomIJNS4_4SM904GMMA28MMA_64x128x16_F32BF16BF16_SSILNSO_5MajorE0ELSQ_0ELNSO_7ScaleInE1ELSR_1EEEEEENS4_6LayoutISD_NS5_IJSC_NSA_ILi0EEESV_EEEEENS5_IJNS4_10UnderscoreESY_SY_EEEEENS4_13SM90_TMA_LOADENS4_14ComposedLayoutINS4_7SwizzleILi3ELi4ELi3EEENS4_18smem_ptr_flag_bitsILi16EEENSU_INS5_IJNSA_ILi8EEESH_EEENS5_IJSH_SC_EEEEEEEvNS4_8identityENS4_23SM90_TMA_LOAD_MULTICASTES1B_vS1C_EENS_8epilogue10collective18CollectiveEpilogueINS1F_22Sm90TmaWarpSpecializedILi4ELi2ELi16ELb1ELb0EEEJSI_NS5_IJSG_NSA_ILi32EEEEEESJ_SK_SJ_SK_NS1F_6fusion15FusionCallbacksIS1J_NS1M_13LinCombEltActINS1F_6thread4GELUESJ_fSJ_fLNS_15FloatRoundStyleE2EEESI_S1L_JEEES11_NS12_INS13_ILi2ELi4ELi3EEES16_NSU_INS5_IJS17_S1K_EEENS5_IJS1K_SC_EEEEEEENS4_17SM75_U32x4_LDSM_NENS4_14SM90_TMA_STOREES1Y_NS4_17SM90_U32x4_STSM_NENS4_9Copy_AtomIJS21_NS_6half_tEEEEvEEEvvEEEEvNT_6ParamsE)
        /*0020*/ 	.word	0x00000000
.L_22:


//--------------------- .nv.compat                --------------------------
	.section	.nv.compat,"",@"SHT_CUDA_COMPAT_INFO"
	.align	4
        /*0000*/ 	.byte	0x02, 0x09, 0x01, 0x00, 0x02, 0x02, 0x04, 0x00, 0x02, 0x05, 0x05, 0x00, 0x03, 0x07, 0x01, 0x01
        /*0010*/ 	.byte	0x02, 0x03, 0x01, 0x00, 0x02, 0x06, 0x01, 0x00, 0x04, 0x0b, 0x08, 0x00, 0x00, 0x00, 0x00, 0x00
        /*0020*/ 	.byte	0x00, 0x00, 0x00, 0x00


//--------------------- .nv.info._ZN7cutlass13device_kernelINS_4gemm6kernel13GemmUniversalIN4cute5tupleIJiiiiEEENS1_10collective13CollectiveMmaINS1_34MainloopSm90TmaGmmaWarpSpecializedILi6ENS5_IJNS4_1CILi2EEENSA_ILi1EEESC_EEENS1_35KernelTmaWarpSpecializedCooperativeEEENS5_IJNSA_ILi128EEESG_NSA_ILi64EEEEEENS_10bfloat16_tENS5_IJlSC_lEEESJ_SK_NS4_8TiledMMAINS4_8MMA_AtomIJNS4_4SM904GMMA28MMA_64x128x16_F32BF16BF16_SSILNSO_5MajorE0ELSQ_0ELNSO_7ScaleInE1ELSR_1EEEEEENS4_6LayoutISD_NS5_IJSC_NSA_ILi0EEESV_EEEEENS5_IJNS4_10UnderscoreESY_SY_EEEEENS4_13SM90_TMA_LOADENS4_14ComposedLayoutINS4_7SwizzleILi3ELi4ELi3EEENS4_18smem_ptr_flag_bitsILi16EEENSU_INS5_IJNSA_ILi8EEESH_EEENS5_IJSH_SC_EEEEEEEvNS4_8identityENS4_23SM90_TMA_LOAD_MULTICASTES1B_vS1C_EENS_8epilogue10collective18CollectiveEpilogueINS1F_22Sm90TmaWarpSpecializedILi4ELi2ELi16ELb1ELb0EEEJSI_NS5_IJSG_NSA_ILi32EEEEEESJ_SK_SJ_SK_NS1F_6fusion15FusionCallbacksIS1J_NS1M_13LinCombEltActINS1F_6thread4GELUESJ_fSJ_fLNS_15FloatRoundStyleE2EEESI_S1L_JEEES11_NS12_INS13_ILi2ELi4ELi3EEES16_NSU_INS5_IJS17_S1K_EEENS5_IJS1K_SC_EEEEEEENS4_17SM75_U32x4_LDSM_NENS4_14SM90_TMA_STOREES1Y_NS4_17SM90_U32x4_STSM_NENS4_9Copy_AtomIJS21_NS_6half_tEEEEvEEEvvEEEEvNT_6ParamsE --------------------------
	.section	.nv.info._ZN7cutlass13device_kernelINS_4gemm6kernel13GemmUniversalIN4cute5tupleIJiiiiEEENS1_10collective13CollectiveMmaINS1_34MainloopSm90TmaGmmaWarpSpecializedILi6ENS5_IJNS4_1CILi2EEENSA_ILi1EEESC_EEENS1_35KernelTmaWarpSpecializedCooperativeEEENS5_IJNSA_ILi128EEESG_NSA_ILi64EEEEEENS_10bfloat16_tENS5_IJlSC_lEEESJ_SK_NS4_8TiledMMAINS4_8MMA_AtomIJNS4_4SM904GMMA28MMA_64x128x16_F32BF16BF16_SSILNSO_5MajorE0ELSQ_0ELNSO_7ScaleInE1ELSR_1EEEEEENS4_6LayoutISD_NS5_IJSC_NSA_ILi0EEESV_EEEEENS5_IJNS4_10UnderscoreESY_SY_EEEEENS4_13SM90_TMA_LOADENS4_14ComposedLayoutINS4_7SwizzleILi3ELi4ELi3EEENS4_18smem_ptr_flag_bitsILi16EEENSU_INS5_IJNSA_ILi8EEESH_EEENS5_IJSH_SC_EEEEEEEvNS4_8identityENS4_23SM90_TMA_LOAD_MULTICASTES1B_vS1C_EENS_8epilogue10collective18CollectiveEpilogueINS1F_22Sm90TmaWarpSpecializedILi4ELi2ELi16ELb1ELb0EEEJSI_NS5_IJSG_NSA_ILi32EEEEEESJ_SK_SJ_SK_NS1F_6fusion15FusionCallbacksIS1J_NS1M_13LinCombEltActINS1F_6thread4GELUESJ_fSJ_fLNS_15FloatRoundStyleE2EEESI_S1L_JEEES11_NS12_INS13_ILi2ELi4ELi3EEES16_NSU_INS5_IJS17_S1K_EEENS5_IJS1K_SC_EEEEEEENS4_17SM75_U32x4_LDSM_NENS4_14SM90_TMA_STOREES1Y_NS4_17SM90_U32x4_STSM_NENS4_9Copy_AtomIJS21_NS_6half_tEEEEvEEEvvEEEEvNT_6ParamsE,"",@"SHT_CUDA_INFO"
	.sectionflags	@""
	.align	4


	//----- nvinfo : EIATTR_CUDA_API_VERSION
	.align		4
        /*0000*/ 	.byte	0x04, 0x37
        /*0002*/ 	.short	(.L_24 - .L_23)
.L_23:
        /*0004*/ 	.word	0x00000082


	//----- nvinfo : EIATTR_KPARAM_INFO
	.align		4
.L_24:
        /*0008*/ 	.byte	0x04, 0x17
        /*000a*/ 	.short	(.L_26 - .L_25)
.L_25:
        /*000c*/ 	.word	0x00000000
        /*0010*/ 	.short	0x0000
        /*0012*/ 	.short	0x0070
        /*0014*/ 	.byte	0x00, 0xf0, 0x01, 0x1c


	//----- nvinfo : EIATTR_SPARSE_MMA_MASK
	.align		4
.L_26:
        /*0018*/ 	.byte	0x03, 0x50
        /*001a*/ 	.short	0x0000


	//----- nvinfo : EIATTR_MAXREG_COUNT
	.align		4
        /*001c*/ 	.byte	0x03, 0x1b
        /*001e*/ 	.short	0x00a8


	//----- nvinfo : EIATTR_NUM_BARRIERS
	.align		4
        /*0020*/ 	.byte	0x02, 0x4c
        /*0022*/ 	.byte	0x02
	.zero		1


	//----- nvinfo : EIATTR_EXTERNS
	.align		4
        /*0024*/ 	.byte	0x04, 0x0f
        /*0026*/ 	.short	(.L_28 - .L_27)


	//   ....[0]....
	.align		4
.L_27:
        /*0028*/ 	.word	index@(__assertfail)


	//----- nvinfo : EIATTR_MERCURY_ISA_VERSION
	.align		4
.L_28:
        /*002c*/ 	.byte	0x03, 0x5f
        /*002e*/ 	.short	0x0101


	//----- nvinfo : EIATTR_INT_WARP_WIDE_INSTR_OFFSETS
	.align		4
        /*0030*/ 	.byte	0x04, 0x31
        /*0032*/ 	.short	(.L_30 - .L_29)


	//   ....[0]....
.L_29:
        /*0034*/ 	.word	0x00000a30


	//   ....[1]....
        /*0038*/ 	.word	0x00000a70


	//   ....[2]....
        /*003c*/ 	.word	0x00000b90


	//----- nvinfo : EIATTR_COOP_GROUP_MASK_REGIDS
	.align		4
.L_30:
        /*0040*/ 	.byte	0x04, 0x29
        /*0042*/ 	.short	(.L_32 - .L_31)


	//   ....[0]....
.L_31:
        /*0044*/ 	.word	0xffffffff


	//   ....[1]....
        /*0048*/ 	.word	0xffffffff


	//   ....[2]....
        /*004c*/ 	.word	0xffffffff


	//   ....[3]....
        /*0050*/ 	.word	0xffffffff


	//   ....[4]....
        /*0054*/ 	.word	0xffffffff


	//   ....[5]....
        /*0058*/ 	.word	0xffffffff


	//   ....[6]....
        /*005c*/ 	.word	0xffffffff


	//----- nvinfo : EIATTR_COOP_GROUP_INSTR_OFFSETS
	.align		4
.L_32:
        /*0060*/ 	.byte	0x04, 0x28
        /*0062*/ 	.short	(.L_34 - .L_33)


	//   ....[0]....
.L_33:
        /*0064*/ 	.word	0x00000070


	//   ....[1]....
        /*0068*/ 	.word	0x00000080


	//   ....[2]....
        /*006c*/ 	.word	0x00000440


	//   ....[3]....
        /*0070*/ 	.word	0x00000610


	//   ....[4]....
        /*0074*/ 	.word	0x00000830


	//   ....[5]....
        /*0078*/ 	.word	0x00000cc0


	//   ....[6]....
        /*007c*/ 	.word	0x00001770


	//----- nvinfo : EIATTR_REG_RECONFIG
	.align		4
.L_34:
        /*0080*/ 	.byte	0x01, 0x54
	.zero		2


	//----- nvinfo : EIATTR_SYSCALL_OFFSETS
	.align		4
        /*0084*/ 	.byte	0x04, 0x46
        /*0086*/ 	.short	(.L_36 - .L_35)


	//   ....[0]....
.L_35:
        /*0088*/ 	.word	0x00001940


	//   ....[1]....
        /*008c*/ 	.word	0x00002460


	//   ....[2]....
        /*0090*/ 	.word	0x00002550


	//----- nvinfo : EIATTR_MBARRIER_INSTR_OFFSETS
	.align		4
.L_36:
        /*0094*/ 	.byte	0x04, 0x39
        /*0096*/ 	.short	(.L_38 - .L_37)


	//   ....[0]....
.L_37:
        /*0098*/ 	.word	0x00000540
        /*009c*/ 	.word	0x000000ff
        /*00a0*/ 	.word	0x00000000
        /*00a4*/ 	.short	0x0100
        /*00a6*/ 	.byte	0x08
	.zero		1


	//   ....[1]....
        /*00a8*/ 	.word	0x00000550
        /*00ac*/ 	.word	0x000000ff
        /*00b0*/ 	.word	0x00000030
        /*00b4*/ 	.short	0x0100
        /*00b6*/ 	.byte	0x08
	.zero		1


	//   ....[2]....
        /*00b8*/ 	.word	0x00000560
        /*00bc*/ 	.word	0x000000ff
        /*00c0*/ 	.word	0x00000008
        /*00c4*/ 	.short	0x0100
        /*00c6*/ 	.byte	0x08
	.zero		1


	//   ....[3]....
        /*00c8*/ 	.word	0x00000570
        /*00cc*/ 	.word	0x000000ff
        /*00d0*/ 	.word	0x00000038
        /*00d4*/ 	.short	0x0100
        /*00d6*/ 	.byte	0x08
	.zero		1


	//   ....[4]....
        /*00d8*/ 	.word	0x00000580
        /*00dc*/ 	.word	0x000000ff
        /*00e0*/ 	.word	0x00000010
        /*00e4*/ 	.short	0x0100
        /*00e6*/ 	.byte	0x08
	.zero		1


	//   ....[5]....
        /*00e8*/ 	.word	0x00000590
        /*00ec*/ 	.word	0x000000ff
        /*00f0*/ 	.word	0x00000040
        /*00f4*/ 	.short	0x0100
        /*00f6*/ 	.byte	0x08
	.zero		1


	//   ....[6]....
        /*00f8*/ 	.word	0x000005a0
        /*00fc*/ 	.word	0x000000ff
        /*0100*/ 	.word	0x00000018
        /*0104*/ 	.short	0x0100
        /*0106*/ 	.byte	0x08
	.zero		1


	//   ....[7]....
        /*0108*/ 	.word	0x000005b0
        /*010c*/ 	.word	0x000000ff
        /*0110*/ 	.word	0x00000048
        /*0114*/ 	.short	0x0100
        /*0116*/ 	.byte	0x08
	.zero		1


	//   ....[8]....
        /*0118*/ 	.word	0x000005c0
        /*011c*/ 	.word	0x000000ff
        /*0120*/ 	.word	0x00000020
        /*0124*/ 	.short	0x0100
        /*0126*/ 	.byte	0x08
	.zero		1


	//   ....[9]....
        /*0128*/ 	.word	0x000005d0
        /*012c*/ 	.word	0x000000ff
        /*0130*/ 	.word	0x00000050
        /*0134*/ 	.short	0x0100
        /*0136*/ 	.byte	0x08
	.zero		1


	//   ....[10]....
        /*0138*/ 	.word	0x000005e0
        /*013c*/ 	.word	0x000000ff
        /*0140*/ 	.word	0x00000028
        /*0144*/ 	.short	0x0100
        /*0146*/ 	.byte	0x08
	.zero		1


	//   ....[11]....
        /*0148*/ 	.word	0x000005f0
        /*014c*/ 	.word	0x000000ff
        /*0150*/ 	.word	0x00000058
        /*0154*/ 	.short	0x0100
        /*0156*/ 	.byte	0x08
	.zero		1


	//   ....[12]....
        /*0158*/ 	.word	0x00000750
        /*015c*/ 	.word	0x000000ff
        /*0160*/ 	.word	0x00000060
        /*0164*/ 	.short	0x0100
        /*0166*/ 	.byte	0x08
	.zero		1


	//   ....[13]....
        /*0168*/ 	.word	0x00000760
        /*016c*/ 	.word	0x000000ff
        /*0170*/ 	.word	0x00000080
        /*0174*/ 	.short	0x0100
        /*0176*/ 	.byte	0x08
	.zero		1


	//   ....[14]....
        /*0178*/ 	.word	0x00000770
        /*017c*/ 	.word	0x000000ff
        /*0180*/ 	.word	0x00000068
        /*0184*/ 	.short	0x0100
        /*0186*/ 	.byte	0x08
	.zero		1


	//   ....[15]....
        /*0188*/ 	.word	0x00000780
        /*018c*/ 	.word	0x000000ff
        /*0190*/ 	.word	0x00000088
        /*0194*/ 	.short	0x0100
        /*0196*/ 	.byte	0x08
	.zero		1


	//   ....[16]....
        /*0198*/ 	.word	0x00000790
        /*019c*/ 	.word	0x000000ff
        /*01a0*/ 	.word	0x00000070
        /*01a4*/ 	.short	0x0100
        /*01a6*/ 	.byte	0x08
	.zero		1


	//   ....[17]....
        /*01a8*/ 	.word	0x000007a0
        /*01ac*/ 	.word	0x000000ff
        /*01b0*/ 	.word	0x00000090
        /*01b4*/ 	.short	0x0100
        /*01b6*/ 	.byte	0x08
	.zero		1


	//   ....[18]....
        /*01b8*/ 	.word	0x000007b0
        /*01bc*/ 	.word	0x000000ff
        /*01c0*/ 	.word	0x00000078
        /*01c4*/ 	.short	0x0100
        /*01c6*/ 	.byte	0x08
	.zero		1


	//   ....[19]....
        /*01c8*/ 	.word	0x000007c0
        /*01cc*/ 	.word	0x000000ff
        /*01d0*/ 	.word	0x00000098
        /*01d4*/ 	.short	0x0100
        /*01d6*/ 	.byte	0x08
	.zero		1


	//   ....[20]....
        /*01d8*/ 	.word	0x00000c00
        /*01dc*/ 	.word	0x000000ff
        /*01e0*/ 	.word	0x000000a0
        /*01e4*/ 	.short	0x0100
        /*01e6*/ 	.byte	0x06
	.zero		1


	//   ....[21]....
        /*01e8*/ 	.word	0x00000c70
        /*01ec*/ 	.word	0x000000ff
        /*01f0*/ 	.word	0x000000a8
        /*01f4*/ 	.short	0x0100
        /*01f6*/ 	.byte	0x06
	.zero		1


	//   ....[22]....
        /*01f8*/ 	.word	0x000019c0
        /*01fc*/ 	.word	0x00000003
        /*0200*/ 	.word	0x00000000
        /*0204*/ 	.short	0x010a
        /*0206*/ 	.byte	0x3f
	.zero		1


	//   ....[23]....
        /*0208*/ 	.word	0x00001a00
        /*020c*/ 	.word	0x00000003
        /*0210*/ 	.word	0x00000000
        /*0214*/ 	.short	0x010a
        /*0216*/ 	.byte	0x3f
	.zero		1


	//   ....[24]....
        /*0218*/ 	.word	0x00001d60
        /*021c*/ 	.word	0x000000ff
        /*0220*/ 	.word	0x00000000
        /*0224*/ 	.short	0x010a
        /*0226*/ 	.byte	0x04
	.zero		1


	//   ....[25]....
        /*0228*/ 	.word	0x00001da0
        /*022c*/ 	.word	0x000000ff
        /*0230*/ 	.word	0x00000000
        /*0234*/ 	.short	0x010a
        /*0236*/ 	.byte	0x04
	.zero		1


	//   ....[26]....
        /*0238*/ 	.word	0x00002000
        /*023c*/ 	.word	0x00000005
        /*0240*/ 	.word	0x00000000
        /*0244*/ 	.short	0x0101
        /*0246*/ 	.byte	0x3f
	.zero		1


	//   ....[27]....
        /*0248*/ 	.word	0x00002220
        /*024c*/ 	.word	0x00000000
        /*0250*/ 	.word	0x00000000
        /*0254*/ 	.short	0x0101
        /*0256*/ 	.byte	0x3f
	.zero		1


	//   ....[28]....
        /*0258*/ 	.word	0x00002a20
        /*025c*/ 	.word	0x000000ff
        /*0260*/ 	.word	0x00000060
        /*0264*/ 	.short	0x010a
        /*0266*/ 	.byte	0x33
	.zero		1


	//   ....[29]....
        /*0268*/ 	.word	0x00004bf0
        /*026c*/ 	.word	0x000000ff
        /*0270*/ 	.word	0x00000000
        /*0274*/ 	.short	0x0101
        /*0276*/ 	.byte	0x04
	.zero		1


	//   ....[30]....
        /*0278*/ 	.word	0x00004cc0
        /*027c*/ 	.word	0x00000004
        /*0280*/ 	.word	0x00000060
        /*0284*/ 	.short	0x010a
        /*0286*/ 	.byte	0x3f
	.zero		1


	//   ....[31]....
        /*0288*/ 	.word	0x00006c00
        /*028c*/ 	.word	0x000000ff
        /*0290*/ 	.word	0x00000000
        /*0294*/ 	.short	0x0101
        /*0296*/ 	.byte	0x04
	.zero		1


	//   ....[32]....
        /*0298*/ 	.word	0x00006cf0
        /*029c*/ 	.word	0x00000004
        /*02a0*/ 	.word	0x00000060
        /*02a4*/ 	.short	0x010a
        /*02a6*/ 	.byte	0x3f
	.zero		1


	//   ....[33]....
        /*02a8*/ 	.word	0x00008c60
        /*02ac*/ 	.word	0x000000ff
        /*02b0*/ 	.word	0x00000000
        /*02b4*/ 	.short	0x0101
        /*02b6*/ 	.byte	0x04
	.zero		1


	//   ....[34]....
        /*02b8*/ 	.word	0x00008d30
        /*02bc*/ 	.word	0x00000005
        /*02c0*/ 	.word	0x00000060
        /*02c4*/ 	.short	0x010a
        /*02c6*/ 	.byte	0x3f
	.zero		1


	//   ....[35]....
        /*02c8*/ 	.word	0x0000ac60
        /*02cc*/ 	.word	0x000000ff
        /*02d0*/ 	.word	0x00000000
        /*02d4*/ 	.short	0x0101
        /*02d6*/ 	.byte	0x04
	.zero		1


	//   ....[36]....
        /*02d8*/ 	.word	0x0000b5a0
        /*02dc*/ 	.word	0x000000ff
        /*02e0*/ 	.word	0x00000000
        /*02e4*/ 	.short	0x0101
        /*02e6*/ 	.byte	0x04
	.zero		1


	//   ....[37]....
        /*02e8*/ 	.word	0x0000bbb0
        /*02ec*/ 	.word	0x000000ff
        /*02f0*/ 	.word	0x000000a8
        /*02f4*/ 	.short	0x010a
        /*02f6*/ 	.byte	0x04
	.zero		1


	//   ....[38]....
        /*02f8*/ 	.word	0x0000bfc0
        /*02fc*/ 	.word	0x000000ff
        /*0300*/ 	.word	0x00000080
        /*0304*/ 	.short	0x010a
        /*0306*/ 	.byte	0x05
	.zero		1


	//   ....[39]....
        /*0308*/ 	.word	0x0000c0b0
        /*030c*/ 	.word	0x000000ff
        /*0310*/ 	.word	0x00000060
        /*0314*/ 	.short	0x010b
        /*0316*/ 	.byte	0x05
	.zero		1


	//   ....[40]....
        /*0318*/ 	.word	0x0000c110
        /*031c*/ 	.word	0x000000ff
        /*0320*/ 	.word	0x00000000
        /*0324*/ 	.short	0x0101
        /*0326*/ 	.byte	0x04
	.zero		1


	//   ....[41]....
        /*0328*/ 	.word	0x0000c140
        /*032c*/ 	.word	0x000000ff
        /*0330*/ 	.word	0x00000088
        /*0334*/ 	.short	0x010a
        /*0336*/ 	.byte	0x05
	.zero		1


	//   ....[42]....
        /*0338*/ 	.word	0x0000c250
        /*033c*/ 	.word	0x000000ff
        /*0340*/ 	.word	0x00000068
        /*0344*/ 	.short	0x010b
        /*0346*/ 	.byte	0x05
	.zero		1


	//   ....[43]....
        /*0348*/ 	.word	0x0000c2b0
        /*034c*/ 	.word	0x000000ff
        /*0350*/ 	.word	0x00000000
        /*0354*/ 	.short	0x0101
        /*0356*/ 	.byte	0x04
	.zero		1


	//   ....[44]....
        /*0358*/ 	.word	0x0000c2e0
        /*035c*/ 	.word	0x000000ff
        /*0360*/ 	.word	0x00000090
        /*0364*/ 	.short	0x010a
        /*0366*/ 	.byte	0x05
	.zero		1


	//   ....[45]....
        /*0368*/ 	.word	0x0000c3f0
        /*036c*/ 	.word	0x000000ff
        /*0370*/ 	.word	0x00000070
        /*0374*/ 	.short	0x010b
        /*0376*/ 	.byte	0x05
	.zero		1


	//   ....[46]....
        /*0378*/ 	.word	0x0000c450
        /*037c*/ 	.word	0x000000ff
        /*0380*/ 	.word	0x00000000
        /*0384*/ 	.short	0x0101
        /*0386*/ 	.byte	0x04
	.zero		1


	//   ....[47]....
        /*0388*/ 	.word	0x0000c480
        /*038c*/ 	.word	0x000000ff
        /*0390*/ 	.word	0x00000098
        /*0394*/ 	.short	0x010a
        /*0396*/ 	.byte	0x05
	.zero		1


	//   ....[48]....
        /*0398*/ 	.word	0x0000c590
        /*039c*/ 	.word	0x000000ff
        /*03a0*/ 	.word	0x00000078
        /*03a4*/ 	.short	0x010b
        /*03a6*/ 	.byte	0x05
	.zero		1


	//   ....[49]....
        /*03a8*/ 	.word	0x0000c680
        /*03ac*/ 	.word	0x000000ff
        /*03b0*/ 	.word	0x00000000
        /*03b4*/ 	.short	0x0101
        /*03b6*/ 	.byte	0x04
	.zero		1


	//   ....[50]....
        /*03b8*/ 	.word	0x0000ccc0
        /*03bc*/ 	.word	0x00000003
        /*03c0*/ 	.word	0x00000080
        /*03c4*/ 	.short	0x010a
        /*03c6*/ 	.byte	0x3f
	.zero		1


	//   ....[51]....
        /*03c8*/ 	.word	0x0000cd00
        /*03cc*/ 	.word	0x00000003
        /*03d0*/ 	.word	0x00000088
        /*03d4*/ 	.short	0x010a
        /*03d6*/ 	.byte	0x3f
	.zero		1


	//   ....[52]....
        /*03d8*/ 	.word	0x0000cd40
        /*03dc*/ 	.word	0x00000003
        /*03e0*/ 	.word	0x00000090
        /*03e4*/ 	.short	0x010a
        /*03e6*/ 	.byte	0x3f
	.zero		1


	//   ....[53]....
        /*03e8*/ 	.word	0x0000cd90
        /*03ec*/ 	.word	0x00000003
        /*03f0*/ 	.word	0x00000098
        /*03f4*/ 	.short	0x010a
        /*03f6*/ 	.byte	0x3f
	.zero		1


	//   ....[54]....
        /*03f8*/ 	.word	0x0000d0e0
        /*03fc*/ 	.word	0x0000000e
        /*0400*/ 	.word	0x00000030
        /*0404*/ 	.short	0x010a
        /*0406*/ 	.byte	0x3f
	.zero		1


	//   ....[55]....
        /*0408*/ 	.word	0x0000d460
        /*040c*/ 	.word	0x00000006
        /*0410*/ 	.word	0x000000a8
        /*0414*/ 	.short	0x0101
        /*0416*/ 	.byte	0x3f
	.zero		1


	//   ....[56]....
        /*0418*/ 	.word	0x0000db90
        /*041c*/ 	.word	0x00000007
        /*0420*/ 	.word	0x00000000
        /*0424*/ 	.short	0x010a
        /*0426*/ 	.byte	0x3f
	.zero		1


	//   ....[57]....
        /*0428*/ 	.word	0x0000dc10
        /*042c*/ 	.word	0x00000009
        /*0430*/ 	.word	0x00000000
        /*0434*/ 	.short	0x010a
        /*0436*/ 	.byte	0x3f
	.zero		1


	//   ....[58]....
        /*0438*/ 	.word	0x0000dca0
        /*043c*/ 	.word	0x00000006
        /*0440*/ 	.word	0x00000000
        /*0444*/ 	.short	0x010a
        /*0446*/ 	.byte	0x3f
	.zero		1


	//   ....[59]....
        /*0448*/ 	.word	0x0000dd30
        /*044c*/ 	.word	0x00000009
        /*0450*/ 	.word	0x00000000
        /*0454*/ 	.short	0x010a
        /*0456*/ 	.byte	0x3f
	.zero		1


	//   ....[60]....
        /*0458*/ 	.word	0x0000ddc0
        /*045c*/ 	.word	0x00000006
        /*0460*/ 	.word	0x00000000
        /*0464*/ 	.short	0x010a
        /*0466*/ 	.byte	0x3f
	.zero		1


	//   ....[61]....
        /*0468*/ 	.word	0x0000de50
        /*046c*/ 	.word	0x00000003
        /*0470*/ 	.word	0x00000000
        /*0474*/ 	.short	0x010a
        /*0476*/ 	.byte	0x3f
	.zero		1


	//   ....[62]....
        /*0478*/ 	.word	0x0000deb0
        /*047c*/ 	.word	0x00000003
        /*0480*/ 	.word	0x00000000
        /*0484*/ 	.short	0x010a
        /*0486*/ 	.byte	0x3f
	.zero		1


	//   ....[63]....
        /*0488*/ 	.word	0x0000df10
        /*048c*/ 	.word	0x00000005
        /*0490*/ 	.word	0x00000000
        /*0494*/ 	.short	0x010a
        /*0496*/ 	.byte	0x3f
	.zero		1


	//   ....[64]....
        /*0498*/ 	.word	0x0000df70
        /*049c*/ 	.word	0x00000003
        /*04a0*/ 	.word	0x00000060
        /*04a4*/ 	.short	0x010a
        /*04a6*/ 	.byte	0x3f
	.zero		1


	//   ....[65]....
        /*04a8*/ 	.word	0x0000dfc0
        /*04ac*/ 	.word	0x00000004
        /*04b0*/ 	.word	0x00000060
        /*04b4*/ 	.short	0x010a
        /*04b6*/ 	.byte	0x3f
	.zero		1


	//   ....[66]....
        /*04b8*/ 	.word	0x0000e010
        /*04bc*/ 	.word	0x00000004
        /*04c0*/ 	.word	0x00000060
        /*04c4*/ 	.short	0x010a
        /*04c6*/ 	.byte	0x3f
	.zero		1


	//   ....[67]....
        /*04c8*/ 	.word	0x0000e060
        /*04cc*/ 	.word	0x00000005
        /*04d0*/ 	.word	0x00000060
        /*04d4*/ 	.short	0x010a
        /*04d6*/ 	.byte	0x3f
	.zero		1


	//   ....[68]....
        /*04d8*/ 	.word	0x0000e0c0
        /*04dc*/ 	.word	0x00000003
        /*04e0*/ 	.word	0x000000a8
        /*04e4*/ 	.short	0x010a
        /*04e6*/ 	.byte	0x3f
	.zero		1


	//   ....[69]....
        /*04e8*/ 	.word	0x0000e120
        /*04ec*/ 	.word	0x00000005
        /*04f0*/ 	.word	0x00000080
        /*04f4*/ 	.short	0x010a
        /*04f6*/ 	.byte	0x3f
	.zero		1


	//   ....[70]....
        /*04f8*/ 	.word	0x0000e180
        /*04fc*/ 	.word	0x00000005
        /*0500*/ 	.word	0x00000088
        /*0504*/ 	.short	0x010a
        /*0506*/ 	.byte	0x3f
	.zero		1


	//   ....[71]....
        /*0508*/ 	.word	0x0000e1e0
        /*050c*/ 	.word	0x00000005
        /*0510*/ 	.word	0x00000090
        /*0514*/ 	.short	0x010a
        /*0516*/ 	.byte	0x3f
	.zero		1


	//   ....[72]....
        /*0518*/ 	.word	0x0000e240
        /*051c*/ 	.word	0x00000005
        /*0520*/ 	.word	0x00000098
        /*0524*/ 	.short	0x010a
        /*0526*/ 	.byte	0x3f
	.zero		1


	//   ....[73]....
        /*0528*/ 	.word	0x0000e290
        /*052c*/ 	.word	0x00000003
        /*0530*/ 	.word	0x00000080
        /*0534*/ 	.short	0x010a
        /*0536*/ 	.byte	0x3f
	.zero		1


	//   ....[74]....
        /*0538*/ 	.word	0x0000e2e0
        /*053c*/ 	.word	0x00000003
        /*0540*/ 	.word	0x00000088
        /*0544*/ 	.short	0x010a
        /*0546*/ 	.byte	0x3f
	.zero		1


	//   ....[75]....
        /*0548*/ 	.word	0x0000e330
        /*054c*/ 	.word	0x00000003
        /*0550*/ 	.word	0x00000090
        /*0554*/ 	.short	0x010a
        /*0556*/ 	.byte	0x3f
	.zero		1


	//   ....[76]....
        /*0558*/ 	.word	0x0000e400
        /*055c*/ 	.word	0x0000000e
        /*0560*/ 	.word	0x00000030
        /*0564*/ 	.short	0x010a
        /*0566*/ 	.byte	0x3f
	.zero		1


	//   ....[77]....
        /*0568*/ 	.word	0x0000e4d0
        /*056c*/ 	.word	0x00000007
        /*0570*/ 	.word	0x00000000
        /*0574*/ 	.short	0x010a
        /*0576*/ 	.byte	0x3f
	.zero		1


	//   ....[78]....
        /*0578*/ 	.word	0x0000e520
        /*057c*/ 	.word	0x00000009
        /*0580*/ 	.word	0x00000000
        /*0584*/ 	.short	0x010a
        /*0586*/ 	.byte	0x3f
	.zero		1


	//   ....[79]....
        /*0588*/ 	.word	0x0000e570
        /*058c*/ 	.word	0x00000006
        /*0590*/ 	.word	0x00000000
        /*0594*/ 	.short	0x010a
        /*0596*/ 	.byte	0x3f
	.zero		1


	//   ....[80]....
        /*0598*/ 	.word	0x0000e5c0
        /*059c*/ 	.word	0x00000009
        /*05a0*/ 	.word	0x00000000
        /*05a4*/ 	.short	0x010a
        /*05a6*/ 	.byte	0x3f
	.zero		1


	//   ....[81]....
        /*05a8*/ 	.word	0x0000e610
        /*05ac*/ 	.word	0x00000006
        /*05b0*/ 	.word	0x00000000
        /*05b4*/ 	.short	0x010a
        /*05b6*/ 	.byte	0x3f
	.zero		1


	//----- nvinfo : EIATTR_NUM_MBARRIERS
	.align		4
.L_38:
        /*05b8*/ 	.byte	0x03, 0x38
        /*05ba*/ 	.short	0x0016


	//----- nvinfo : EIATTR_EXIT_INSTR_OFFSETS
	.align		4
        /*05bc*/ 	.byte	0x04, 0x1c
        /*05be*/ 	.short	(.L_40 - .L_39)


	//   ....[0]....
.L_39:
        /*05c0*/ 	.word	0x0000dea0


	//----- nvinfo : EIATTR_MAX_THREADS
	.align		4
.L_40:
        /*05c4*/ 	.byte	0x04, 0x05
        /*05c6*/ 	.short	(.L_42 - .L_41)
.L_41:
        /*05c8*/ 	.word	0x00000180
        /*05cc*/ 	.word	0x00000001
        /*05d0*/ 	.word	0x00000001


	//----- nvinfo : EIATTR_CRS_STACK_SIZE
	.align		4
.L_42:
        /*05d4*/ 	.byte	0x04, 0x1e
        /*05d6*/ 	.short	(.L_44 - .L_43)
.L_43:
        /*05d8*/ 	.word	0x00000000


	//----- nvinfo : EIATTR_CBANK_PARAM_SIZE
	.align		4
.L_44:
        /*05dc*/ 	.byte	0x03, 0x19
        /*05de*/ 	.short	0x0770


	//----- nvinfo : EIATTR_PARAM_CBANK
	.align		4
        /*05e0*/ 	.byte	0x04, 0x0a
        /*05e2*/ 	.short	(.L_46 - .L_45)
	.align		4
.L_45:
        /*05e4*/ 	.word	index@(.nv.constant0._ZN7cutlass13device_kernelINS_4gemm6kernel13GemmUniversalIN4cute5tupleIJiiiiEEENS1_10collective13CollectiveMmaINS1_34MainloopSm90TmaGmmaWarpSpecializedILi6ENS5_IJNS4_1CILi2EEENSA_ILi1EEESC_EEENS1_35KernelTmaWarpSpecializedCooperativeEEENS5_IJNSA_ILi128EEESG_NSA_ILi64EEEEEENS_10bfloat16_tENS5_IJlSC_lEEESJ_SK_NS4_8TiledMMAINS4_8MMA_AtomIJNS4_4SM904GMMA28MMA_64x128x16_F32BF16BF16_SSILNSO_5MajorE0ELSQ_0ELNSO_7ScaleInE1ELSR_1EEEEEENS4_6LayoutISD_NS5_IJSC_NSA_ILi0EEESV_EEEEENS5_IJNS4_10UnderscoreESY_SY_EEEEENS4_13SM90_TMA_LOADENS4_14ComposedLayoutINS4_7SwizzleILi3ELi4ELi3EEENS4_18smem_ptr_flag_bitsILi16EEENSU_INS5_IJNSA_ILi8EEESH_EEENS5_IJSH_SC_EEEEEEEvNS4_8identityENS4_23SM90_TMA_LOAD_MULTICASTES1B_vS1C_EENS_8epilogue10collective18CollectiveEpilogueINS1F_22Sm90TmaWarpSpecializedILi4ELi2ELi16ELb1ELb0EEEJSI_NS5_IJSG_NSA_ILi32EEEEEESJ_SK_SJ_SK_NS1F_6fusion15FusionCallbacksIS1J_NS1M_13LinCombEltActINS1F_6thread4GELUESJ_fSJ_fLNS_15FloatRoundStyleE2EEESI_S1L_JEEES11_NS12_INS13_ILi2ELi4ELi3EEES16_NSU_INS5_IJS17_S1K_EEENS5_IJS1K_SC_EEEEEEENS4_17SM75_U32x4_LDSM_NENS4_14SM90_TMA_STOREES1Y_NS4_17SM90_U32x4_STSM_NENS4_9Copy_AtomIJS21_NS_6half_tEEEEvEEEvvEEEEvNT_6ParamsE)
        /*05e8*/ 	.short	0x0210
        /*05ea*/ 	.short	0x0770


	//----- nvinfo : EIATTR_SW_WAR
	.align		4
.L_46:
        /*05ec*/ 	.byte	0x04, 0x36
        /*05ee*/ 	.short	(.L_48 - .L_47)
.L_47:
        /*05f0*/ 	.word	0x00000008
.L_48:


//--------------------- .nv.callgraph             --------------------------
	.section	.nv.callgraph,"",@"SHT_CUDA_CALLGRAPH"
	.align	4
	.sectionentsize	8
	.align		4
        /*0000*/ 	.word	0x00000000
	.align		4
        /*0004*/ 	.word	0xffffffff
	.align		4
        /*0008*/ 	.word	index@(_ZN7cutlass13device_kernelINS_4gemm6kernel13GemmUniversalIN4cute5tupleIJiiiiEEENS1_10collective13CollectiveMmaINS1_34MainloopSm90TmaGmmaWarpSpecializedILi6ENS5_IJNS4_1CILi2EEENSA_ILi1EEESC_EEENS1_35KernelTmaWarpSpecializedCooperativeEEENS5_IJNSA_ILi128EEESG_NSA_ILi64EEEEEENS_10bfloat16_tENS5_IJlSC_lEEESJ_SK_NS4_8TiledMMAINS4_8MMA_AtomIJNS4_4SM904GMMA28MMA_64x128x16_F32BF16BF16_SSILNSO_5MajorE0ELSQ_0ELNSO_7ScaleInE1ELSR_1EEEEEENS4_6LayoutISD_NS5_IJSC_NSA_ILi0EEESV_EEEEENS5_IJNS4_10UnderscoreESY_SY_EEEEENS4_13SM90_TMA_LOADENS4_14ComposedLayoutINS4_7SwizzleILi3ELi4ELi3EEENS4_18smem_ptr_flag_bitsILi16EEENSU_INS5_IJNSA_ILi8EEESH_EEENS5_IJSH_SC_EEEEEEEvNS4_8identityENS4_23SM90_TMA_LOAD_MULTICASTES1B_vS1C_EENS_8epilogue10collective18CollectiveEpilogueINS1F_22Sm90TmaWarpSpecializedILi4ELi2ELi16ELb1ELb0EEEJSI_NS5_IJSG_NSA_ILi32EEEEEESJ_SK_SJ_SK_NS1F_6fusion15FusionCallbacksIS1J_NS1M_13LinCombEltActINS1F_6thread4GELUESJ_fSJ_fLNS_15FloatRoundStyleE2EEESI_S1L_JEEES11_NS12_INS13_ILi2ELi4ELi3EEES16_NSU_INS5_IJS17_S1K_EEENS5_IJS1K_SC_EEEEEEENS4_17SM75_U32x4_LDSM_NENS4_14SM90_TMA_STOREES1Y_NS4_17SM90_U32x4_STSM_NENS4_9Copy_AtomIJS21_NS_6half_tEEEEvEEEvvEEEEvNT_6ParamsE)
	.align		4
        /*000c*/ 	.word	index@(__assertfail)
	.align		4
        /*0010*/ 	.word	0x00000000
	.align		4
        /*0014*/ 	.word	0xfffffffe
	.align		4
        /*0018*/ 	.word	0x00000000
	.align		4
        /*001c*/ 	.word	0xfffffffd
	.align		4
        /*0020*/ 	.word	0x00000000
	.align		4
        /*0024*/ 	.word	0xfffffffc


//--------------------- .nv.constant4             --------------------------
	.section	.nv.constant4,"a",@progbits
	.align	8
	.align		8
.nv.constant4:
        /*0000*/ 	.dword	__assertfail
	.align		8
        /*0008*/ 	.dword	__unnamed_1
	.align		8
        /*0010*/ 	.dword	__unnamed_2
	.align		8
        /*0018*/ 	.dword	_ZN39_INTERNAL_38b32fd8_4_k_cu_4784af1e_27994cuda3std3__45__cpo5beginE
	.align		8
        /*0020*/ 	.dword	_ZN39_INTERNAL_38b32fd8_4_k_cu_4784af1e_27994cuda3std3__45__cpo3endE
	.align		8
        /*0028*/ 	.dword	_ZN39_INTERNAL_38b32fd8_4_k_cu_4784af1e_27994cuda3std3__45__cpo6cbeginE
	.align		8
        /*0030*/ 	.dword	_ZN39_INTERNAL_38b32fd8_4_k_cu_4784af1e_27994cuda3std3__45__cpo4cendE
	.align		8
        /*0038*/ 	.dword	_ZN39_INTERNAL_38b32fd8_4_k_cu_4784af1e_27994cuda3std3__441_GLOBAL__N__38b32fd8_4_k_cu_4784af1e_27996ignoreE
	.align		8
        /*0040*/ 	.dword	_ZN39_INTERNAL_38b32fd8_4_k_cu_4784af1e_27994cuda3std3__419piecewise_constructE
	.align		8
        /*0048*/ 	.dword	_ZN39_INTERNAL_38b32fd8_4_k_cu_4784af1e_27994cuda3std3__48in_placeE
	.align		8
        /*0050*/ 	.dword	_ZN39_INTERNAL_38b32fd8_4_k_cu_4784af1e_27994cuda3std6ranges3__45__cpo4swapE
	.align		8
        /*0058*/ 	.dword	_ZN39_INTERNAL_38b32fd8_4_k_cu_4784af1e_27994cuda3std6ranges3__45__cpo9iter_moveE
	.align		8
        /*0060*/ 	.dword	_ZN39_INTERNAL_38b32fd8_4_k_cu_4784af1e_27994cute7productE
	.align		8
        /*0068*/ 	.dword	_ZN39_INTERNAL_38b32fd8_4_k_cu_4784af1e_27994cute1_E
	.align		8
        /*0070*/ 	.dword	$str$22
	.align		8
        /*0078*/ 	.dword	$str$23
	.align		8
        /*0080*/ 	.dword	$str$26
	.align		8
        /*0088*/ 	.dword	$str$27


//--------------------- .text._ZN7cutlass13device_kernelINS_4gemm6kernel13GemmUniversalIN4cute5tupleIJiiiiEEENS1_10collective13CollectiveMmaINS1_34MainloopSm90TmaGmmaWarpSpecializedILi6ENS5_IJNS4_1CILi2EEENSA_ILi1EEESC_EEENS1_35KernelTmaWarpSpecializedCooperativeEEENS5_IJNSA_ILi128EEESG_NSA_ILi64EEEEEENS_10bfloat16_tENS5_IJlSC_lEEESJ_SK_NS4_8TiledMMAINS4_8MMA_AtomIJNS4_4SM904GMMA28MMA_64x128x16_F32BF16BF16_SSILNSO_5MajorE0ELSQ_0ELNSO_7ScaleInE1ELSR_1EEEEEENS4_6LayoutISD_NS5_IJSC_NSA_ILi0EEESV_EEEEENS5_IJNS4_10UnderscoreESY_SY_EEEEENS4_13SM90_TMA_LOADENS4_14ComposedLayoutINS4_7SwizzleILi3ELi4ELi3EEENS4_18smem_ptr_flag_bitsILi16EEENSU_INS5_IJNSA_ILi8EEESH_EEENS5_IJSH_SC_EEEEEEEvNS4_8identityENS4_23SM90_TMA_LOAD_MULTICASTES1B_vS1C_EENS_8epilogue10collective18CollectiveEpilogueINS1F_22Sm90TmaWarpSpecializedILi4ELi2ELi16ELb1ELb0EEEJSI_NS5_IJSG_NSA_ILi32EEEEEESJ_SK_SJ_SK_NS1F_6fusion15FusionCallbacksIS1J_NS1M_13LinCombEltActINS1F_6thread4GELUESJ_fSJ_fLNS_15FloatRoundStyleE2EEESI_S1L_JEEES11_NS12_INS13_ILi2ELi4ELi3EEES16_NSU_INS5_IJS17_S1K_EEENS5_IJS1K_SC_EEEEEEENS4_17SM75_U32x4_LDSM_NENS4_14SM90_TMA_STOREES1Y_NS4_17SM90_U32x4_STSM_NENS4_9Copy_AtomIJS21_NS_6half_tEEEEvEEEvvEEEEvNT_6ParamsE --------------------------
	.section	.text._ZN7cutlass13device_kernelINS_4gemm6kernel13GemmUniversalIN4cute5tupleIJiiiiEEENS1_10collective13CollectiveMmaINS1_34MainloopSm90TmaGmmaWarpSpecializedILi6ENS5_IJNS4_1CILi2EEENSA_ILi1EEESC_EEENS1_35KernelTmaWarpSpecializedCooperativeEEENS5_IJNSA_ILi128EEESG_NSA_ILi64EEEEEENS_10bfloat16_tENS5_IJlSC_lEEESJ_SK_NS4_8TiledMMAINS4_8MMA_AtomIJNS4_4SM904GMMA28MMA_64x128x16_F32BF16BF16_SSILNSO_5MajorE0ELSQ_0ELNSO_7ScaleInE1ELSR_1EEEEEENS4_6LayoutISD_NS5_IJSC_NSA_ILi0EEESV_EEEEENS5_IJNS4_10UnderscoreESY_SY_EEEEENS4_13SM90_TMA_LOADENS4_14ComposedLayoutINS4_7SwizzleILi3ELi4ELi3EEENS4_18smem_ptr_flag_bitsILi16EEENSU_INS5_IJNSA_ILi8EEESH_EEENS5_IJSH_SC_EEEEEEEvNS4_8identityENS4_23SM90_TMA_LOAD_MULTICASTES1B_vS1C_EENS_8epilogue10collective18CollectiveEpilogueINS1F_22Sm90TmaWarpSpecializedILi4ELi2ELi16ELb1ELb0EEEJSI_NS5_IJSG_NSA_ILi32EEEEEESJ_SK_SJ_SK_NS1F_6fusion15FusionCallbacksIS1J_NS1M_13LinCombEltActINS1F_6thread4GELUESJ_fSJ_fLNS_15FloatRoundStyleE2EEESI_S1L_JEEES11_NS12_INS13_ILi2ELi4ELi3EEES16_NSU_INS5_IJS17_S1K_EEENS5_IJS1K_SC_EEEEEEENS4_17SM75_U32x4_LDSM_NENS4_14SM90_TMA_STOREES1Y_NS4_17SM90_U32x4_STSM_NENS4_9Copy_AtomIJS21_NS_6half_tEEEEvEEEvvEEEEvNT_6ParamsE,"ax",@progbits
	.align	128
.text._ZN7cutlass13device_kernelINS_4gemm6kernel13GemmUniversalIN4cute5tupleIJiiiiEEENS1_10collective13CollectiveMmaINS1_34MainloopSm90TmaGmmaWarpSpecializedILi6ENS5_IJNS4_1CILi2EEENSA_ILi1EEESC_EEENS1_35KernelTmaWarpSpecializedCooperativeEEENS5_IJNSA_ILi128EEESG_NSA_ILi64EEEEEENS_10bfloat16_tENS5_IJlSC_lEEESJ_SK_NS4_8TiledMMAINS4_8MMA_AtomIJNS4_4SM904GMMA28MMA_64x128x16_F32BF16BF16_SSILNSO_5MajorE0ELSQ_0ELNSO_7ScaleInE1ELSR_1EEEEEENS4_6LayoutISD_NS5_IJSC_NSA_ILi0EEESV_EEEEENS5_IJNS4_10UnderscoreESY_SY_EEEEENS4_13SM90_TMA_LOADENS4_14ComposedLayoutINS4_7SwizzleILi3ELi4ELi3EEENS4_18smem_ptr_flag_bitsILi16EEENSU_INS5_IJNSA_ILi8EEESH_EEENS5_IJSH_SC_EEEEEEEvNS4_8identityENS4_23SM90_TMA_LOAD_MULTICASTES1B_vS1C_EENS_8epilogue10collective18CollectiveEpilogueINS1F_22Sm90TmaWarpSpecializedILi4ELi2ELi16ELb1ELb0EEEJSI_NS5_IJSG_NSA_ILi32EEEEEESJ_SK_SJ_SK_NS1F_6fusion15FusionCallbacksIS1J_NS1M_13LinCombEltActINS1F_6thread4GELUESJ_fSJ_fLNS_15FloatRoundStyleE2EEESI_S1L_JEEES11_NS12_INS13_ILi2ELi4ELi3EEES16_NSU_INS5_IJS17_S1K_EEENS5_IJS1K_SC_EEEEEEENS4_17SM75_U32x4_LDSM_NENS4_14SM90_TMA_STOREES1Y_NS4_17SM90_U32x4_STSM_NENS4_9Copy_AtomIJS21_NS_6half_tEEEEvEEEvvEEEEvNT_6ParamsE:
        .type           _ZN7cutlass13device_kernelINS_4gemm6kernel13GemmUniversalIN4cute5tupleIJiiiiEEENS1_10collective13CollectiveMmaINS1_34MainloopSm90TmaGmmaWarpSpecializedILi6ENS5_IJNS4_1CILi2EEENSA_ILi1EEESC_EEENS1_35KernelTmaWarpSpecializedCooperativeEEENS5_IJNSA_ILi128EEESG_NSA_ILi64EEEEEENS_10bfloat16_tENS5_IJlSC_lEEESJ_SK_NS4_8TiledMMAINS4_8MMA_AtomIJNS4_4SM904GMMA28MMA_64x128x16_F32BF16BF16_SSILNSO_5MajorE0ELSQ_0ELNSO_7ScaleInE1ELSR_1EEEEEENS4_6LayoutISD_NS5_IJSC_NSA_ILi0EEESV_EEEEENS5_IJNS4_10UnderscoreESY_SY_EEEEENS4_13SM90_TMA_LOADENS4_14ComposedLayoutINS4_7SwizzleILi3ELi4ELi3EEENS4_18smem_ptr_flag_bitsILi16EEENSU_INS5_IJNSA_ILi8EEESH_EEENS5_IJSH_SC_EEEEEEEvNS4_8identityENS4_23SM90_TMA_LOAD_MULTICASTES1B_vS1C_EENS_8epilogue10collective18CollectiveEpilogueINS1F_22Sm90TmaWarpSpecializedILi4ELi2ELi16ELb1ELb0EEEJSI_NS5_IJSG_NSA_ILi32EEEEEESJ_SK_SJ_SK_NS1F_6fusion15FusionCallbacksIS1J_NS1M_13LinCombEltActINS1F_6thread4GELUESJ_fSJ_fLNS_15FloatRoundStyleE2EEESI_S1L_JEEES11_NS12_INS13_ILi2ELi4ELi3EEES16_NSU_INS5_IJS17_S1K_EEENS5_IJS1K_SC_EEEEEEENS4_17SM75_U32x4_LDSM_NENS4_14SM90_TMA_STOREES1Y_NS4_17SM90_U32x4_STSM_NENS4_9Copy_AtomIJS21_NS_6half_tEEEEvEEEvvEEEEvNT_6ParamsE,@function
        .size           _ZN7cutlass13device_kernelINS_4gemm6kernel13GemmUniversalIN4cute5tupleIJiiiiEEENS1_10collective13CollectiveMmaINS1_34MainloopSm90TmaGmmaWarpSpecializedILi6ENS5_IJNS4_1CILi2EEENSA_ILi1EEESC_EEENS1_35KernelTmaWarpSpecializedCooperativeEEENS5_IJNSA_ILi128EEESG_NSA_ILi64EEEEEENS_10bfloat16_tENS5_IJlSC_lEEESJ_SK_NS4_8TiledMMAINS4_8MMA_AtomIJNS4_4SM904GMMA28MMA_64x128x16_F32BF16BF16_SSILNSO_5MajorE0ELSQ_0ELNSO_7ScaleInE1ELSR_1EEEEEENS4_6LayoutISD_NS5_IJSC_NSA_ILi0EEESV_EEEEENS5_IJNS4_10UnderscoreESY_SY_EEEEENS4_13SM90_TMA_LOADENS4_14ComposedLayoutINS4_7SwizzleILi3ELi4ELi3EEENS4_18smem_ptr_flag_bitsILi16EEENSU_INS5_IJNSA_ILi8EEESH_EEENS5_IJSH_SC_EEEEEEEvNS4_8identityENS4_23SM90_TMA_LOAD_MULTICASTES1B_vS1C_EENS_8epilogue10collective18CollectiveEpilogueINS1F_22Sm90TmaWarpSpecializedILi4ELi2ELi16ELb1ELb0EEEJSI_NS5_IJSG_NSA_ILi32EEEEEESJ_SK_SJ_SK_NS1F_6fusion15FusionCallbacksIS1J_NS1M_13LinCombEltActINS1F_6thread4GELUESJ_fSJ_fLNS_15FloatRoundStyleE2EEESI_S1L_JEEES11_NS12_INS13_ILi2ELi4ELi3EEES16_NSU_INS5_IJS17_S1K_EEENS5_IJS1K_SC_EEEEEEENS4_17SM75_U32x4_LDSM_NENS4_14SM90_TMA_STOREES1Y_NS4_17SM90_U32x4_STSM_NENS4_9Copy_AtomIJS21_NS_6half_tEEEEvEEEvvEEEEvNT_6ParamsE,(.L_x_197 - _ZN7cutlass13device_kernelINS_4gemm6kernel13GemmUniversalIN4cute5tupleIJiiiiEEENS1_10collective13CollectiveMmaINS1_34MainloopSm90TmaGmmaWarpSpecializedILi6ENS5_IJNS4_1CILi2EEENSA_ILi1EEESC_EEENS1_35KernelTmaWarpSpecializedCooperativeEEENS5_IJNSA_ILi128EEESG_NSA_ILi64EEEEEENS_10bfloat16_tENS5_IJlSC_lEEESJ_SK_NS4_8TiledMMAINS4_8MMA_AtomIJNS4_4SM904GMMA28MMA_64x128x16_F32BF16BF16_SSILNSO_5MajorE0ELSQ_0ELNSO_7ScaleInE1ELSR_1EEEEEENS4_6LayoutISD_NS5_IJSC_NSA_ILi0EEESV_EEEEENS5_IJNS4_10UnderscoreESY_SY_EEEEENS4_13SM90_TMA_LOADENS4_14ComposedLayoutINS4_7SwizzleILi3ELi4ELi3EEENS4_18smem_ptr_flag_bitsILi16EEENSU_INS5_IJNSA_ILi8EEESH_EEENS5_IJSH_SC_EEEEEEEvNS4_8identityENS4_23SM90_TMA_LOAD_MULTICASTES1B_vS1C_EENS_8epilogue10collective18CollectiveEpilogueINS1F_22Sm90TmaWarpSpecializedILi4ELi2ELi16ELb1ELb0EEEJSI_NS5_IJSG_NSA_ILi32EEEEEESJ_SK_SJ_SK_NS1F_6fusion15FusionCallbacksIS1J_NS1M_13LinCombEltActINS1F_6thread4GELUESJ_fSJ_fLNS_15FloatRoundStyleE2EEESI_S1L_JEEES11_NS12_INS13_ILi2ELi4ELi3EEES16_NSU_INS5_IJS17_S1K_EEENS5_IJS1K_SC_EEEEEEENS4_17SM75_U32x4_LDSM_NENS4_14SM90_TMA_STOREES1Y_NS4_17SM90_U32x4_STSM_NENS4_9Copy_AtomIJS21_NS_6half_tEEEEvEEEvvEEEEvNT_6ParamsE)
        .other          _ZN7cutlass13device_kernelINS_4gemm6kernel13GemmUniversalIN4cute5tupleIJiiiiEEENS1_10collective13CollectiveMmaINS1_34MainloopSm90TmaGmmaWarpSpecializedILi6ENS5_IJNS4_1CILi2EEENSA_ILi1EEESC_EEENS1_35KernelTmaWarpSpecializedCooperativeEEENS5_IJNSA_ILi128EEESG_NSA_ILi64EEEEEENS_10bfloat16_tENS5_IJlSC_lEEESJ_SK_NS4_8TiledMMAINS4_8MMA_AtomIJNS4_4SM904GMMA28MMA_64x128x16_F32BF16BF16_SSILNSO_5MajorE0ELSQ_0ELNSO_7ScaleInE1ELSR_1EEEEEENS4_6LayoutISD_NS5_IJSC_NSA_ILi0EEESV_EEEEENS5_IJNS4_10UnderscoreESY_SY_EEEEENS4_13SM90_TMA_LOADENS4_14ComposedLayoutINS4_7SwizzleILi3ELi4ELi3EEENS4_18smem_ptr_flag_bitsILi16EEENSU_INS5_IJNSA_ILi8EEESH_EEENS5_IJSH_SC_EEEEEEEvNS4_8identityENS4_23SM90_TMA_LOAD_MULTICASTES1B_vS1C_EENS_8epilogue10collective18CollectiveEpilogueINS1F_22Sm90TmaWarpSpecializedILi4ELi2ELi16ELb1ELb0EEEJSI_NS5_IJSG_NSA_ILi32EEEEEESJ_SK_SJ_SK_NS1F_6fusion15FusionCallbacksIS1J_NS1M_13LinCombEltActINS1F_6thread4GELUESJ_fSJ_fLNS_15FloatRoundStyleE2EEESI_S1L_JEEES11_NS12_INS13_ILi2ELi4ELi3EEES16_NSU_INS5_IJS17_S1K_EEENS5_IJS1K_SC_EEEEEEENS4_17SM75_U32x4_LDSM_NENS4_14SM90_TMA_STOREES1Y_NS4_17SM90_U32x4_STSM_NENS4_9Copy_AtomIJS21_NS_6half_tEEEEvEEEvvEEEEvNT_6ParamsE,@"STO_CUDA_ENTRY STV_DEFAULT"
_ZN7cutlass13device_kernelINS_4gemm6kernel13GemmUniversalIN4cute5tupleIJiiiiEEENS1_10collective13CollectiveMmaINS1_34MainloopSm90TmaGmmaWarpSpecializedILi6ENS5_IJNS4_1CILi2EEENSA_ILi1EEESC_EEENS1_35KernelTmaWarpSpecializedCooperativeEEENS5_IJNSA_ILi128EEESG_NSA_ILi64EEEEEENS_10bfloat16_tENS5_IJlSC_lEEESJ_SK_NS4_8TiledMMAINS4_8MMA_AtomIJNS4_4SM904GMMA28MMA_64x128x16_F32BF16BF16_SSILNSO_5MajorE0ELSQ_0ELNSO_7ScaleInE1ELSR_1EEEEEENS4_6LayoutISD_NS5_IJSC_NSA_ILi0EEESV_EEEEENS5_IJNS4_10UnderscoreESY_SY_EEEEENS4_13SM90_TMA_LOADENS4_14ComposedLayoutINS4_7SwizzleILi3ELi4ELi3EEENS4_18smem_ptr_flag_bitsILi16EEENSU_INS5_IJNSA_ILi8EEESH_EEENS5_IJSH_SC_EEEEEEEvNS4_8identityENS4_23SM90_TMA_LOAD_MULTICASTES1B_vS1C_EENS_8epilogue10collective18CollectiveEpilogueINS1F_22Sm90TmaWarpSpecializedILi4ELi2ELi16ELb1ELb0EEEJSI_NS5_IJSG_NSA_ILi32EEEEEESJ_SK_SJ_SK_NS1F_6fusion15FusionCallbacksIS1J_NS1M_13LinCombEltActINS1F_6thread4GELUESJ_fSJ_fLNS_15FloatRoundStyleE2EEESI_S1L_JEEES11_NS12_INS13_ILi2ELi4ELi3EEES16_NSU_INS5_IJS17_S1K_EEENS5_IJS1K_SC_EEEEEEENS4_17SM75_U32x4_LDSM_NENS4_14SM90_TMA_STOREES1Y_NS4_17SM90_U32x4_STSM_NENS4_9Copy_AtomIJS21_NS_6half_tEEEEvEEEvvEEEEvNT_6ParamsE:
[----:B------:R-:W1:Y:S01]  /*0000*/  LDC R1, c[0x0][0x28] ;  /* 0x00000a00ff017b82 */ /* 0x000e620000000800 */
[----:B------:R-:W2:Y:S07]  /*0010*/  S2R R18, SR_TID.X ;  /* 0x0000000000127919 */ /* 0x000eae0000002100 */
[----:B------:R-:W3:Y:S01]  /*0020*/  LDC.64 R4, c[0x0][0x588] ;  /* 0x00016200ff047b82 */ /* 0x000ee20000000a00 */
[----:B------:R-:W-:Y:S01]  /*0030*/  ELECT P0, URZ, PT ;  /* 0x00000000003f782f */ /* 0x000fe20003800000 */
[----:B------:R-:W-:Y:S01]  /*0040*/  BSSY B0, `(.L_x_0) ;  /* 0x0000016000007945 */ /* 0x000fe20003800000 */
[----:B--2---:R-:W-:-:S02]  /*0050*/  SHF.R.U32.HI R8, RZ, 0x5, R18 ;  /* 0x00000005ff087819 */ /* 0x004fc40000011612 */
[----:B------:R-:W-:-:S03]  /*0060*/  SHF.R.U32.HI R2, RZ, 0x7, R18 ;  /* 0x00000007ff027819 */ /* 0x000fc60000011612 */
[----:B------:R-:W2:Y:S04]  /*0070*/  SHFL.IDX PT, R0, R8, RZ, 0x1f ;  /* 0x00001fff08007589 */ /* 0x000ea800000e0000 */
[----:B------:R4:W1:Y:S01]  /*0080*/  SHFL.IDX PT, R7, R2, RZ, 0x1f ;  /* 0x00001fff02077589 */ /* 0x00086200000e0000 */
[----:B--2---:R-:W-:Y:S02]  /*0090*/  ISETP.NE.OR P0, PT, R0, RZ, !P0 ;  /* 0x000000ff0000720c */ /* 0x004fe40004705670 */
[----:B------:R-:W-:-:S11]  /*00a0*/  SHF.R.S32.HI R3, RZ, 0x1f, R0 ;  /* 0x0000001fff037819 */ /* 0x000fd60000011400 */
[----:B-1-34-:R-:W-:Y:S05]  /*00b0*/  @P0 BRA `(.L_x_1) ;  /* 0x0000000000380947 */ /* 0x01afea0003800000 */
[----:B------:R-:W-:Y:S02]  /*00c0*/  ULDC.64 UR4, c[0x0][0x198] ;  /* 0x0000660000047ab9 */ /* 0x000fe40000000a00 */
[----:B------:R-:W-:Y:S02]  /*00d0*/  UIADD3 UR6, UP0, UR4, 0xf0, URZ ;  /* 0x000000f004067890 */ /* 0x000fe4000ff1e03f */
[----:B------:R-:W-:Y:S02]  /*00e0*/  UIADD3 UR8, UP1, UR4, 0x1f0, URZ ;  /* 0x000001f004087890 */ /* 0x000fe4000ff3e03f */
[----:B------:R-:W-:Y:S02]  /*00f0*/  UIADD3 UR10, UP2, UR4, 0x3f0, URZ ;  /* 0x000003f0040a7890 */ /* 0x000fe4000ff5e03f */
[----:B------:R-:W-:Y:S02]  /*0100*/  UIADD3 UR4, UP3, UR4, 0x4f0, URZ ;  /* 0x000004f004047890 */ /* 0x000fe4000ff7e03f */
[----:B------:R-:W-:-:S02]  /*0110*/  UIADD3.X UR7, URZ, UR5, URZ, UP0, !UPT ;  /* 0x000000053f077290 */ /* 0x000fc400087fe43f */
[----:B------:R-:W-:Y:S02]  /*0120*/  UIADD3.X UR9, URZ, UR5, URZ, UP1, !UPT ;  /* 0x000000053f097290 */ /* 0x000fe40008ffe43f */
[----:B------:R-:W-:Y:S02]  /*0130*/  UIADD3.X UR11, URZ, UR5, URZ, UP2, !UPT ;  /* 0x000000053f0b7290 */ /* 0x000fe400097fe43f */
[----:B------:R-:W-:-:S03]  /*0140*/  UIADD3.X UR5, URZ, UR5, URZ, UP3, !UPT ;  /* 0x000000053f057290 */ /* 0x000fc60009ffe43f */
[----:B------:R1:W-:Y:S02]  /*0150*/  UTMACCTL.PF [UR6] ;  /* 0x00000000060079b9 */ /* 0x0003e40008040000 */
[----:B------:R1:W-:Y:S02]  /*0160*/  UTMACCTL.PF [UR8] ;  /* 0x00000000080079b9 */ /* 0x0003e40008040000 */
[----:B------:R1:W-:Y:S02]  /*0170*/  UTMACCTL.PF [UR10] ;  /* 0x000000000a0079b9 */ /* 0x0003e40008040000 */
[----:B------:R1:W-:Y:S02]  /*0180*/  UTMACCTL.PF [UR4] ;  /* 0x00000000040079b9 */ /* 0x0003e40008040000 */
[----:B-1----:R-:W-:Y:S01]  /*0190*/  NOP ;  /* 0x0000000000007918 */ /* 0x002fe20000000000 */
.L_x_1:
[----:B------:R-:W-:Y:S05]  /*01a0*/  BSYNC B0 ;  /* 0x0000000000007941 */ /* 0x000fea0003800000 */
.L_x_0:
[----:B------:R-:W-:Y:S01]  /*01b0*/  ULDC.64 UR4, c[0x0][0x590] ;  /* 0x0001640000047ab9 */ /* 0x000fe20000000a00 */
[----:B------:R-:W-:Y:S01]  /*01c0*/  LEA.HI R3, R3, R0, RZ, 0x2 ;  /* 0x0000000003037211 */ /* 0x000fe200078f10ff */
[----:B------:R-:W-:Y:S01]  /*01d0*/  ULDC.64 UR40, c[0x0][0x208] ;  /* 0x0000820000287ab9 */ /* 0x000fe20000000a00 */
[----:B------:R-:W-:Y:S01]  /*01e0*/  ISETP.NE.U32.AND P2, PT, RZ, UR4, PT ;  /* 0x00000004ff007c0c */ /* 0x000fe2000bf45070 */
[----:B------:R-:W-:Y:S01]  /*01f0*/  IMAD.MOV.U32 R2, RZ, RZ, R4 ;  /* 0x000000ffff027224 */ /* 0x000fe200078e0004 */
[----:B------:R-:W-:Y:S02]  /*0200*/  LOP3.LUT R3, R3, 0xfffffffc, RZ, 0xc0, !PT ;  /* 0xfffffffc03037812 */ /* 0x000fe400078ec0ff */
[----:B------:R-:W-:Y:S02]  /*0210*/  ISETP.NE.AND.EX P3, PT, RZ, UR5, PT, P2 ;  /* 0x00000005ff007c0c */ /* 0x000fe4000bf65320 */
[----:B------:R-:W-:Y:S01]  /*0220*/  PRMT R6, RZ, 0x7610, R6 ;  /* 0x00007610ff067816 */ /* 0x000fe20000000006 */
[----:B------:R-:W-:-:S02]  /*0230*/  IMAD.IADD R0, R0, 0x1, -R3 ;  /* 0x0000000100007824 */ /* 0x000fc400078e0a03 */
[----:B------:R-:W-:-:S08]  /*0240*/  IMAD.MOV.U32 R3, RZ, RZ, R5 ;  /* 0x000000ffff037224 */ /* 0x000fd000078e0005 */
[----:B------:R-:W-:Y:S05]  /*0250*/  @P3 BRA `(.L_x_2) ;  /* 0x0000000000303947 */ /* 0x000fea0003800000 */
[----:B------:R-:W-:Y:S02]  /*0260*/  ULDC.64 UR6, c[0x0][0x588] ;  /* 0x0001620000067ab9 */ /* 0x000fe40000000a00 */
[----:B------:R-:W-:-:S04]  /*0270*/  ISETP.NE.U32.AND P0, PT, RZ, UR6, PT ;  /* 0x00000006ff007c0c */ /* 0x000fc8000bf05070 */
[----:B------:R-:W-:-:S13]  /*0280*/  ISETP.NE.AND.EX P0, PT, RZ, UR7, PT, P0 ;  /* 0x00000007ff007c0c */ /* 0x000fda000bf05300 */
[----:B------:R-:W-:Y:S05]  /*0290*/  @!P0 BRA `(.L_x_3) ;  /* 0x0000000000108947 */ /* 0x000fea0003800000 */
[----:B------:R-:W2:Y:S02]  /*02a0*/  LDG.E R6, desc[UR40][R2.64] ;  /* 0x0000002802067981 */ /* 0x000ea4000c1e1900 */
[----:B--2---:R-:W-:Y:S01]  /*02b0*/  FSETP.NEU.AND P1, PT, R6, RZ, PT ;  /* 0x000000ff0600720b */ /* 0x004fe20003f2d000 */
[----:B------:R-:W-:Y:S01]  /*02c0*/  IMAD.MOV.U32 R6, RZ, RZ, 0x1 ;  /* 0x00000001ff067424 */ /* 0x000fe200078e00ff */
[----:B------:R-:W-:Y:S11]  /*02d0*/  BRA `(.L_x_2) ;  /* 0x0000000000107947 */ /* 0x000ff60003800000 */
.L_x_3:
[----:B------:R-:W-:Y:S01]  /*02e0*/  ULDC UR6, c[0x0][0x580] ;  /* 0x0001600000067ab9 */ /* 0x000fe20000000800 */
[----:B------:R-:W-:Y:S01]  /*02f0*/  IMAD.MOV.U32 R6, RZ, RZ, 0x1 ;  /* 0x00000001ff067424 */ /* 0x000fe200078e00ff */
[----:B------:R-:W-:Y:S02]  /*0300*/  FSETP.NEU.AND P1, PT, RZ, UR6, PT ;  /* 0x00000006ff007c0b */ /* 0x000fe4000bf2d000 */
[----:B------:R-:W-:-:S11]  /*0310*/  CS2R R2, SRZ ;  /* 0x0000000000027805 */ /* 0x000fd6000001ff00 */
.L_x_2:
[----:B------:R-:W-:Y:S02]  /*0320*/  ISETP.NE.U32.AND P4, PT, R2, RZ, PT ;  /* 0x000000ff0200720c */ /* 0x000fe40003f85070 */
[----:B------:R-:W-:Y:S02]  /*0330*/  ISETP.NE.AND.EX P5, PT, RZ, UR5, PT, P2 ;  /* 0x00000005ff007c0c */ /* 0x000fe4000bfa5320 */
[----:B------:R-:W-:Y:S02]  /*0340*/  ISETP.NE.AND.EX P2, PT, R3, RZ, PT, P4 ;  /* 0x000000ff0300720c */ /* 0x000fe40003f45340 */
[----:B------:R-:W-:-:S11]  /*0350*/  PLOP3.LUT P0, PT, PT, PT, PT, 0x8, 0x0 ;  /* 0x000000000000781c */ /* 0x000fd60003f0e170 */
[----:B------:R-:W-:Y:S05]  /*0360*/  @P2 BRA P5, `(.L_x_4) ;  /* 0x0000000000342947 */ /* 0x000fea0002800000 */
[----:B------:R-:W-:-:S04]  /*0370*/  ISETP.NE.U32.AND P0, PT, RZ, UR4, PT ;  /* 0x00000004ff007c0c */ /* 0x000fc8000bf05070 */
[----:B------:R-:W-:-:S13]  /*0380*/  ISETP.NE.AND.EX P0, PT, RZ, UR5, PT, P0 ;  /* 0x00000005ff007c0c */ /* 0x000fda000bf05300 */
[----:B------:R-:W-:Y:S05]  /*0390*/  @!P0 BRA `(.L_x_5) ;  /* 0x0000000000248947 */ /* 0x000fea0003800000 */
[----:B------:R-:W-:Y:S02]  /*03a0*/  PRMT R6, R6, 0x9910, RZ ;  /* 0x0000991006067816 */ /* 0x000fe400000000ff */
[----:B------:R-:W-:Y:S02]  /*03b0*/  ISETP.NE.U32.AND P0, PT, R2, RZ, PT ;  /* 0x000000ff0200720c */ /* 0x000fe40003f05070 */
[----:B------:R-:W-:Y:S02]  /*03c0*/  ISETP.NE.AND P2, PT, R6, RZ, PT ;  /* 0x000000ff0600720c */ /* 0x000fe40003f45270 */
[----:B------:R-:W-:Y:S02]  /*03d0*/  ISETP.NE.AND.EX P0, PT, R3, RZ, PT, P0 ;  /* 0x000000ff0300720c */ /* 0x000fe40003f05300 */
[----:B------:R-:W-:-:S09]  /*03e0*/  SEL R2, RZ, 0xffffffff, P1 ;  /* 0xffffffffff027807 */ /* 0x000fd20000800000 */
[----:B------:R-:W-:-:S04]  /*03f0*/  @!P2 SEL R2, RZ, 0xffffffff, P0 ;  /* 0xffffffffff02a807 */ /* 0x000fc80000000000 */
[----:B------:R-:W-:-:S04]  /*0400*/  LOP3.LUT R2, R2, 0x1, RZ, 0xc0, !PT ;  /* 0x0000000102027812 */ /* 0x000fc800078ec0ff */
[----:B------:R-:W-:Y:S01]  /*0410*/  ISETP.EQ.U32.AND P0, PT, R2, 0x1, PT ;  /* 0x000000010200780c */ /* 0x000fe20003f02070 */
[----:B------:R-:W-:-:S12]  /*0420*/  BRA `(.L_x_4) ;  /* 0x0000000000047947 */ /* 0x000fd80003800000 */
.L_x_5:
[----:B------:R-:W-:-:S13]  /*0430*/  PLOP3.LUT P0, PT, P1, PT, PT, 0x8, 0x0 ;  /* 0x000000000000781c */ /* 0x000fda0000f0e170 */
.L_x_4:
[----:B------:R-:W1:Y:S02]  /*0440*/  SHFL.IDX PT, R2, R8, RZ, 0x1f ;  /* 0x00001fff08027589 */ /* 0x000e6400000e0000 */
[----:B-1----:R-:W-:-:S13]  /*0450*/  ISETP.NE.AND P1, PT, R2, RZ, PT ;  /* 0x000000ff0200720c */ /* 0x002fda0003f25270 */
[----:B------:R-:W-:Y:S05]  /*0460*/  @P1 BRA `(.L_x_6) ;  /* 0x0000000000681947 */ /* 0x000fea0003800000 */
[----:B------:R-:W1:Y:S01]  /*0470*/  S2UR UR8, SR_CgaCtaId ;  /* 0x00000000000879c3 */ /* 0x000e620000008800 */
[----:B------:R-:W-:Y:S01]  /*0480*/  UMOV UR4, 0x400 ;  /* 0x0000040000047882 */ /* 0x000fe20000000000 */
[----:B------:R-:W-:Y:S01]  /*0490*/  UMOV UR5, 0x1 ;  /* 0x0000000100057882 */ /* 0x000fe20000000000 */
[----:B------:R-:W-:Y:S01]  /*04a0*/  UMOV UR6, 0x4 ;  /* 0x0000000400067882 */ /* 0x000fe20000000000 */
[----:B------:R-:W-:Y:S01]  /*04b0*/  ELECT P1, URZ, PT ;  /* 0x00000000003f782f */ /* 0x000fe20003820000 */
[----:B------:R-:W-:-:S04]  /*04c0*/  UIADD3 UR6, -UR6, 0x100000, URZ ;  /* 0x0010000006067890 */ /* 0x000fc8000fffe13f */
[----:B------:R-:W-:Y:S02]  /*04d0*/  USHF.L.U32 UR7, UR6, 0xb, URZ ;  /* 0x0000000b06077899 */ /* 0x000fe4000800063f */
[----:B------:R-:W-:Y:S02]  /*04e0*/  USHF.L.U32 UR6, UR6, 0x1, URZ ;  /* 0x0000000106067899 */ /* 0x000fe4000800063f */
[----:B-1----:R-:W-:Y:S02]  /*04f0*/  ULEA UR8, UR8, UR4, 0x18 ;  /* 0x0000000408087291 */ /* 0x002fe4000f8ec03f */
[----:B------:R-:W-:-:S04]  /*0500*/  UIADD3 UR4, -UR5, 0x100000, URZ ;  /* 0x0010000005047890 */ /* 0x000fc8000fffe13f */
[----:B------:R-:W-:Y:S02]  /*0510*/  USHF.L.U32 UR5, UR4, 0xb, URZ ;  /* 0x0000000b04057899 */ /* 0x000fe4000800063f */
[----:B------:R-:W-:Y:S01]  /*0520*/  USHF.L.U32 UR4, UR4, 0x1, URZ ;  /* 0x0000000104047899 */ /* 0x000fe2000800063f */
[----:B------:R-:W1:Y:S11]  /*0530*/  FENCE.VIEW.ASYNC.S ;  /* 0x00000000000073c6 */ /* 0x000e760000000000 */
[----:B-1----:R1:W2:Y:S01]  /*0540*/  SYNCS.EXCH.64 URZ, [UR8], UR4 ;  /* 0x00000004083f75b2 */ /* 0x0022a20008000100 */
[----:B------:R1:W3:Y:S01]  /*0550*/  SYNCS.EXCH.64 URZ, [UR8+0x30], UR6 ;  /* 0x00003006083f75b2 */ /* 0x0002e20008000100 */
[----:B------:R1:W4:Y:S01]  /*0560*/  SYNCS.EXCH.64 URZ, [UR8+0x8], UR4 ;  /* 0x00000804083f75b2 */ /* 0x0003220008000100 */
[----:B------:R1:W1:Y:S01]  /*0570*/  SYNCS.EXCH.64 URZ, [UR8+0x38], UR6 ;  /* 0x00003806083f75b2 */ /* 0x0002620008000100 */
        /* <DEDUP_REMOVED lines=8> */
[----:B------:R-:W-:Y:S01]  /*0600*/  NOP ;  /* 0x0000000000007918 */ /* 0x000fe20000000000 */
.L_x_6:
[----:B------:R-:W5:Y:S01]  /*0610*/  SHFL.IDX PT, R3, R8, RZ, 0x1f ;  /* 0x00001fff08037589 */ /* 0x000f6200000e0000 */
[----:B------:R-:W1:Y:S01]  /*0620*/  S2UR UR9, SR_CTAID.X ;  /* 0x00000000000979c3 */ /* 0x000e620000002500 */
[----:B------:R-:W-:Y:S01]  /*0630*/  NOP ;  /* 0x0000000000007918 */ /* 0x000fe20000000000 */
[----:B-----5:R-:W-:Y:S02]  /*0640*/  ISETP.NE.AND P1, PT, R3, RZ, PT ;  /* 0x000000ff0300720c */ /* 0x020fe40003f25270 */
[----:B------:R-:W-:-:S04]  /*0650*/  SHF.R.S32.HI R3, RZ, 0x1f, R18 ;  /* 0x0000001fff037819 */ /* 0x000fc80000011412 */
[----:B------:R-:W-:-:S07]  /*0660*/  LEA.HI R3, R3, R18, RZ, 0x7 ;  /* 0x0000001203037211 */ /* 0x000fce00078f38ff */
[----:B-1----:R-:W-:Y:S05]  /*0670*/  @P1 BRA `(.L_x_7) ;  /* 0x0000000000581947 */ /* 0x002fea0003800000 */
[----:B------:R-:W1:Y:S01]  /*0680*/  S2UR UR5, SR_CgaCtaId ;  /* 0x00000000000579c3 */ /* 0x000e620000008800 */
[----:B------:R-:W-:Y:S01]  /*0690*/  UMOV UR4, 0x400 ;  /* 0x0000040000047882 */ /* 0x000fe20000000000 */
[----:B------:R-:W-:Y:S01]  /*06a0*/  UMOV UR6, 0x20 ;  /* 0x0000002000067882 */ /* 0x000fe20000000000 */
[----:B------:R-:W-:Y:S01]  /*06b0*/  UMOV UR7, 0x100 ;  /* 0x0000010000077882 */ /* 0x000fe20000000000 */
[----:B------:R-:W-:Y:S01]  /*06c0*/  ELECT P1, URZ, PT ;  /* 0x00000000003f782f */ /* 0x000fe20003820000 */
[----:B-1----:R-:W-:Y:S02]  /*06d0*/  ULEA UR8, UR5, UR4, 0x18 ;  /* 0x0000000405087291 */ /* 0x002fe4000f8ec03f */
[----:B------:R-:W-:-:S04]  /*06e0*/  UIADD3 UR4, -UR6, 0x100000, URZ ;  /* 0x0010000006047890 */ /* 0x000fc8000fffe13f */
[----:B------:R-:W-:Y:S02]  /*06f0*/  USHF.L.U32 UR5, UR4, 0xb, URZ ;  /* 0x0000000b04057899 */ /* 0x000fe4000800063f */
[----:B------:R-:W-:Y:S02]  /*0700*/  USHF.L.U32 UR4, UR4, 0x1, URZ ;  /* 0x0000000104047899 */ /* 0x000fe4000800063f */
[----:B------:R-:W-:-:S04]  /*0710*/  UIADD3 UR6, -UR7, 0x100000, URZ ;  /* 0x0010000007067890 */ /* 0x000fc8000fffe13f */
[----:B------:R-:W-:Y:S02]  /*0720*/  USHF.L.U32 UR7, UR6, 0xb, URZ ;  /* 0x0000000b06077899 */ /* 0x000fe4000800063f */
[----:B------:R-:W-:Y:S01]  /*0730*/  USHF.L.U32 UR6, UR6, 0x1, URZ ;  /* 0x0000000106067899 */ /* 0x000fe2000800063f */
[----:B------:R-:W1:Y:S03]  /*0740*/  FENCE.VIEW.ASYNC.S ;  /* 0x00000000000073c6 */ /* 0x000e660000000000 */
[----:B-1----:R1:W1:Y:S08]  /*0750*/  SYNCS.EXCH.64 URZ, [UR8+0x60], UR4 ;  /* 0x00006004083f75b2 */ /* 0x0022700008000100 */
        /* <DEDUP_REMOVED lines=8> */
.L_x_7:
[----:B------:R-:W-:Y:S01]  /*07e0*/  LOP3.LUT R3, R3, 0xffffff80, RZ, 0xc0, !PT ;  /* 0xffffff8003037812 */ /* 0x000fe200078ec0ff */
[----:B------:R-:W5:Y:S01]  /*07f0*/  S2R R6, SR_CTAID.Y ;  /* 0x0000000000067919 */ /* 0x000f620000002600 */
[----:B------:R-:W-:Y:S01]  /*0800*/  SHF.R.S32.HI R11, RZ, 0x1f, R2 ;  /* 0x0000001fff0b7819 */ /* 0x000fe20000011402 */
[----:B-1----:R-:W-:Y:S01]  /*0810*/  ULDC UR4, c[0x0][0x150] ;  /* 0x0000540000047ab9 */ /* 0x002fe20000000800 */
[----:B------:R-:W-:Y:S01]  /*0820*/  IADD3 R10, -R3, R18, RZ ;  /* 0x00000012030a7210 */ /* 0x000fe20007ffe1ff */
[----:B------:R1:W2:Y:S01]  /*0830*/  SHFL.IDX PT, R12, R8, RZ, 0x1f ;  /* 0x00001fff080c7589 */ /* 0x0002a200000e0000 */
[----:B------:R-:W-:Y:S01]  /*0840*/  I2FP.F32.U32 R13, UR9 ;  /* 0x00000009000d7c45 */ /* 0x000fe20008201000 */
[----:B------:R-:W3:Y:S01]  /*0850*/  LDC R14, c[0x0][0x144] ;  /* 0x00005100ff0e7b82 */ /* 0x000ee20000000800 */
[----:B------:R-:W-:Y:S02]  /*0860*/  SHF.R.S32.HI R3, RZ, 0x1f, R10 ;  /* 0x0000001fff037819 */ /* 0x000fe4000001140a */
[----:B------:R-:W-:-:S02]  /*0870*/  ELECT P1, URZ, PT ;  /* 0x00000000003f782f */ /* 0x000fc40003820000 */
[----:B------:R-:W-:Y:S01]  /*0880*/  LEA.HI R11, R11, R2, RZ, 0x2 ;  /* 0x000000020b0b7211 */ /* 0x000fe200078f10ff */
[----:B------:R-:W-:Y:S01]  /*0890*/  FMUL R13, R13, UR4 ;  /* 0x000000040d0d7c20 */ /* 0x000fe20008400000 */
[----:B------:R-:W-:Y:S01]  /*08a0*/  LEA.HI R3, R3, R10, RZ, 0x3 ;  /* 0x0000000a03037211 */ /* 0x000fe200078f18ff */
[----:B------:R-:W-:Y:S01]  /*08b0*/  ULDC UR4, c[0x0][0x154] ;  /* 0x0000550000047ab9 */ /* 0x000fe20000000800 */
[----:B------:R-:W-:Y:S01]  /*08c0*/  LOP3.LUT R11, R11, 0x3ffffffc, RZ, 0xc0, !PT ;  /* 0x3ffffffc0b0b7812 */ /* 0x000fe200078ec0ff */
[----:B------:R-:W-:Y:S01]  /*08d0*/  IMAD.MOV.U32 R89, RZ, RZ, 0x1 ;  /* 0x00000001ff597424 */ /* 0x000fe200078e00ff */
[--C-:B------:R-:W-:Y:S01]  /*08e0*/  SHF.R.S32.HI R9, RZ, 0x3, R3.reuse ;  /* 0x00000003ff097819 */ /* 0x100fe20000011403 */
[----:B------:R-:W4:Y:S01]  /*08f0*/  F2I.U32.TRUNC.NTZ R13, R13 ;  /* 0x0000000d000d7305 */ /* 0x000f22000020f000 */
[----:B-1----:R-:W-:Y:S01]  /*0900*/  SHF.R.S32.HI R8, RZ, 0x1f, R3 ;  /* 0x0000001fff087819 */ /* 0x002fe20000011403 */
[----:B------:R-:W-:Y:S01]  /*0910*/  IMAD.IADD R11, R2, 0x1, -R11 ;  /* 0x00000001020b7824 */ /* 0x000fe200078e0a0b */
[----:B------:R-:W-:Y:S01]  /*0920*/  ISETP.NE.AND P4, PT, R0, RZ, PT ;  /* 0x000000ff0000720c */ /* 0x000fe20003f85270 */
[----:B------:R-:W-:Y:S01]  /*0930*/  NOP ;  /* 0x0000000000007918 */ /* 0x000fe20000000000 */
[----:B------:R-:W-:-:S02]  /*0940*/  LEA.HI R8, R8, R9, RZ, 0x2 ;  /* 0x0000000908087211 */ /* 0x000fc400078f10ff */
[----:B------:R-:W-:Y:S02]  /*0950*/  ISETP.EQ.OR P2, PT, R0, 0x3, !P4 ;  /* 0x000000030000780c */ /* 0x000fe40006742670 */
[----:B------:R-:W-:Y:S02]  /*0960*/  LOP3.LUT R8, R8, 0xfffffffc, RZ, 0xc0, !PT ;  /* 0xfffffffc08087812 */ /* 0x000fe400078ec0ff */
[----:B------:R-:W-:Y:S02]  /*0970*/  ISETP.EQ.AND P2, PT, R7, RZ, P2 ;  /* 0x000000ff0700720c */ /* 0x000fe40001742270 */
[----:B--2---:R-:W-:Y:S01]  /*0980*/  ISETP.NE.OR P1, PT, R12, RZ, !P1 ;  /* 0x000000ff0c00720c */ /* 0x004fe20004f25670 */
[----:B------:R-:W-:Y:S01]  /*0990*/  IMAD.IADD R8, R9, 0x1, -R8 ;  /* 0x0000000109087824 */ /* 0x000fe200078e0a08 */
[----:B------:R-:W-:Y:S01]  /*09a0*/  SEL R22, RZ, 0x1, !P2 ;  /* 0x00000001ff167807 */ /* 0x000fe20005000000 */
[----:B----4-:R-:W-:Y:S01]  /*09b0*/  IMAD.MOV R15, RZ, RZ, -R13 ;  /* 0x000000ffff0f7224 */ /* 0x010fe200078e0a0d */
[----:B-----5:R-:W-:Y:S01]  /*09c0*/  I2FP.F32.U32 R3, R6 ;  /* 0x0000000600037245 */ /* 0x020fe20000201000 */
[----:B------:R-:W-:Y:S01]  /*09d0*/  IMAD R8, R11, 0x4, R8 ;  /* 0x000000040b087824 */ /* 0x000fe200078e0208 */
[----:B------:R-:W1:Y:S03]  /*09e0*/  LDC R9, c[0x0][0x148] ;  /* 0x00005200ff097b82 */ /* 0x000e660000000800 */
[----:B------:R-:W-:Y:S01]  /*09f0*/  FMUL R12, R3, UR4 ;  /* 0x00000004030c7c20 */ /* 0x000fe20008400000 */
[----:B------:R-:W-:Y:S01]  /*0a00*/  LEA.HI R2, R8, R8, RZ, 0x1 ;  /* 0x0000000808027211 */ /* 0x000fe200078f08ff */
[----:B---3--:R-:W-:Y:S01]  /*0a10*/  IMAD R3, R14, R15, UR9 ;  /* 0x000000090e037e24 */ /* 0x008fe2000f8e020f */
[----:B------:R-:W-:Y:S01]  /*0a20*/  UMOV UR4, 0x20 ;  /* 0x0000002000047882 */ /* 0x000fe20000000000 */
[----:B------:R-:W-:Y:S01]  /*0a30*/  VOTEU.ALL UP0, P1 ;  /* 0x00000000003f7886 */ /* 0x000fe20000800000 */
[----:B------:R-:W-:Y:S01]  /*0a40*/  LOP3.LUT R11, R2, 0xfffffffe, RZ, 0xc0, !PT ;  /* 0xfffffffe020b7812 */ /* 0x000fe200078ec0ff */
[----:B------:R-:W2:Y:S01]  /*0a50*/  F2I.U32.TRUNC.NTZ R12, R12 ;  /* 0x0000000c000c7305 */ /* 0x000ea2000020f000 */
[----:B------:R-:W3:Y:S01]  /*0a60*/  LDC R13, c[0x0][0x140] ;  /* 0x00005000ff0d7b82 */ /* 0x000ee20000000800 */
[----:B------:R-:W-:Y:S01]  /*0a70*/  VOTEU.ALL UP1, P1 ;  /* 0x00000000003f7886 */ /* 0x000fe20000820000 */
[----:B------:R-:W-:Y:S01]  /*0a80*/  @!UP0 UMOV UR6, 0x400 ;  /* 0x0000040000068882 */ /* 0x000fe20000000000 */
[C---:B------:R-:W-:Y:S01]  /*0a90*/  IMAD.IADD R2, R8.reuse, 0x1, -R11 ;  /* 0x0000000108027824 */ /* 0x040fe200078e0a0b */
[----:B------:R-:W-:Y:S01]  /*0aa0*/  SHF.L.U32 R11, R8, 0x2, RZ ;  /* 0x00000002080b7819 */ /* 0x000fe200000006ff */
[----:B------:R-:W-:-:S04]  /*0ab0*/  @!UP0 UIADD3 UR4, -UR4, 0x100000, URZ ;  /* 0x0010000004048890 */ /* 0x000fc8000fffe13f */
[----:B------:R-:W-:Y:S02]  /*0ac0*/  @!UP0 USHF.L.U32 UR5, UR4, 0xb, URZ ;  /* 0x0000000b04058899 */ /* 0x000fe4000800063f */
[----:B------:R-:W-:Y:S01]  /*0ad0*/  @!UP0 USHF.L.U32 UR4, UR4, 0x1, URZ ;  /* 0x0000000104048899 */ /* 0x000fe2000800063f */
[----:B------:R-:W4:Y:S01]  /*0ae0*/  @!UP0 S2UR UR7, SR_CgaCtaId ;  /* 0x00000000000789c3 */ /* 0x000f220000008800 */
[----:B------:R-:W-:Y:S02]  /*0af0*/  ISETP.NE.AND P5, PT, R2, R3, PT ;  /* 0x000000030200720c */ /* 0x000fe40003fa5270 */
[----:B------:R-:W-:Y:S01]  /*0b00*/  LOP3.LUT R88, R8, 0xc, R11, 0x78, !PT ;  /* 0x0000000c08587812 */ /* 0x000fe200078e780b */
[----:B------:R-:W-:Y:S02]  /*0b10*/  VIADD R8, R7, 0xffffffff ;  /* 0xffffffff07087836 */ /* 0x000fe40000000000 */
[----:B--2---:R-:W-:-:S04]  /*0b20*/  IMAD.MOV R24, RZ, RZ, -R12 ;  /* 0x000000ffff187224 */ /* 0x004fc800078e0a0c */
[----:B-1----:R-:W-:-:S04]  /*0b30*/  IMAD R11, R9, R24, R6 ;  /* 0x00000018090b7224 */ /* 0x002fc800078e0206 */
[----:B------:R-:W-:Y:S02]  /*0b40*/  @P5 LEA.HI R2, R88, R88, RZ, 0x1 ;  /* 0x0000005858025211 */ /* 0x000fe400078f08ff */
[----:B---3--:R-:W-:Y:S02]  /*0b50*/  ISETP.EQ.U32.AND P2, PT, R13, 0x1, PT ;  /* 0x000000010d00780c */ /* 0x008fe40003f42070 */
[----:B------:R-:W-:-:S04]  /*0b60*/  @P5 SHF.R.S32.HI R2, RZ, 0x1, R2 ;  /* 0x00000001ff025819 */ /* 0x000fc80000011402 */
[----:B------:R-:W-:Y:S01]  /*0b70*/  @P5 ISETP.NE.AND P6, PT, R2, R11, PT ;  /* 0x0000000b0200520c */ /* 0x000fe20003fc5270 */
[----:B----4-:R-:W-:Y:S01]  /*0b80*/  @!UP0 ULEA UR6, UR7, UR6, 0x18 ;  /* 0x0000000607068291 */ /* 0x010fe2000f8ec03f */
[----:B------:R-:W-:Y:S01]  /*0b90*/  VOTEU.ALL UP0, P1 ;  /* 0x00000000003f7886 */ /* 0x000fe20000800000 */
[----:B------:R-:W-:Y:S02]  /*0ba0*/  LOP3.LUT P1, RZ, R10, 0x7, RZ, 0xc0, !PT ;  /* 0x000000070aff7812 */ /* 0x000fe4000782c0ff */
[----:B------:R-:W-:Y:S02]  /*0bb0*/  @P5 SEL R89, RZ, 0x1, P6 ;  /* 0x00000001ff595807 */ /* 0x000fe40003000000 */
[----:B------:R-:W-:Y:S02]  /*0bc0*/  ISETP.NE.AND P5, PT, R7, RZ, PT ;  /* 0x000000ff0700720c */ /* 0x000fe40003fa5270 */
[----:B------:R-:W-:Y:S02]  /*0bd0*/  ISETP.LT.U32.AND P1, PT, R88, 0x2, !P1 ;  /* 0x000000025800780c */ /* 0x000fe40004f21070 */
[----:B------:R-:W-:Y:S01]  /*0be0*/  ISETP.EQ.AND P6, PT, R0, 0x2, !P5 ;  /* 0x000000020000780c */ /* 0x000fe20006fc2270 */
[----:B------:R-:W1:Y:S02]  /*0bf0*/  FENCE.VIEW.ASYNC.S ;  /* 0x00000000000073c6 */ /* 0x000e640000000000 */
[----:B-1----:R1:W2:Y:S01]  /*0c00*/  @!UP0 SYNCS.EXCH.64 URZ, [UR6+0xa0], UR4 ;  /* 0x0000a004063f85b2 */ /* 0x0022a20008000100 */
[----:B------:R-:W-:-:S02]  /*0c10*/  SEL R2, RZ, 0x1, !P1 ;  /* 0x00000001ff027807 */ /* 0x000fc40004800000 */
[----:B------:R-:W-:Y:S02]  /*0c20*/  ISETP.GE.U32.AND P1, PT, R8, 0x2, PT ;  /* 0x000000020800780c */ /* 0x000fe40003f26070 */
[----:B------:R-:W-:Y:S02]  /*0c30*/  SEL R19, RZ, 0x1, !P6 ;  /* 0x00000001ff137807 */ /* 0x000fe40007000000 */
[----:B------:R-:W-:Y:S02]  /*0c40*/  LOP3.LUT R89, R89, R2, RZ, 0xc0, !PT ;  /* 0x0000000259597212 */ /* 0x000fe400078ec0ff */
[----:B------:R-:W-:Y:S02]  /*0c50*/  SEL R19, R19, 0x2, P1 ;  /* 0x0000000213137807 */ /* 0x000fe40000800000 */
[----:B------:R-:W-:Y:S01]  /*0c60*/  SEL R22, R22, 0x2, P1 ;  /* 0x0000000216167807 */ /* 0x000fe20000800000 */
[----:B------:R1:W3:Y:S01]  /*0c70*/  @!UP1 SYNCS.EXCH.64 URZ, [UR6+0xa8], UR4 ;  /* 0x0000a804063f95b2 */ /* 0x0002e20008000100 */
[----:B------:R-:W-:Y:S01]  /*0c80*/  NOP ;  /* 0x0000000000007918 */ /* 0x000fe20000000000 */
[----:B------:R-:W-:Y:S05]  /*0c90*/  @!P2 BRA `(.L_x_8) ;  /* 0x000000000008a947 */ /* 0x000fea0003800000 */
[----:B--23--:R-:W-:Y:S01]  /*0ca0*/  UCGABAR_ARV ;  /* 0x00000000000079c7 */ /* 0x00cfe20008000000 */
[----:B------:R-:W-:Y:S05]  /*0cb0*/  BRA `(.L_x_9) ;  /* 0x0000000000047947 */ /* 0x000fea0003800000 */
.L_x_8:
[----:B--23--:R-:W-:Y:S01]  /*0cc0*/  NOP ;  /* 0x0000000000007918 */ /* 0x00cfe20000000000 */
.L_x_9:
[----:B------:R-:W2:Y:S01]  /*0cd0*/  LDC R2, c[0x0][0x904] ;  /* 0x00024100ff027b82 */ /* 0x000ea20000000800 */
[----:B------:R-:W-:Y:S01]  /*0ce0*/  MOV R11, RZ ;  /* 0x000000ff000b7202 */ /* 0x000fe20000000f00 */
[----:B------:R-:W-:Y:S01]  /*0cf0*/  IMAD.U32 R10, RZ, RZ, UR9 ;  /* 0x00000009ff0a7e24 */ /* 0x000fe2000f8e00ff */
[----:B--2---:R-:W-:-:S04]  /*0d00*/  ISETP.NE.AND P1, PT, R2, 0x1, PT ;  /* 0x000000010200780c */ /* 0x004fc80003f25270 */
[----:B------:R-:W-:-:S09]  /*0d10*/  P2R R7, PR, RZ, 0x2 ;  /* 0x00000002ff077803 */ /* 0x000fd20000000000 */
[----:B------:R-:W2:Y:S01]  /*0d20*/  @P1 LDC R17, c[0x0][0x10] ;  /* 0x00000400ff111b82 */ /* 0x000ea20000000800 */
[----:B------:R-:W-:Y:S02]  /*0d30*/  @P1 IMAD.MOV.U32 R7, RZ, RZ, RZ ;  /* 0x000000ffff071224 */ /* 0x000fe400078e00ff */
[----:B------:R-:W-:-:S05]  /*0d40*/  @P1 IMAD.MOV.U32 R15, RZ, RZ, RZ ;  /* 0x000000ffff0f1224 */ /* 0x000fca00078e00ff */
[----:B------:R-:W3:Y:S01]  /*0d50*/  @!P1 LDC R13, c[0x0][0xc] ;  /* 0x00000300ff0d9b82 */ /* 0x000ee20000000800 */
[----:B-1----:R-:W-:Y:S01]  /*0d60*/  ULDC UR4, c[0x0][0xc] ;  /* 0x0000030000047ab9 */ /* 0x002fe20000000800 */
[----:B------:R-:W-:Y:S01]  /*0d70*/  ULDC UR5, c[0x0][0x10] ;  /* 0x0000040000057ab9 */ /* 0x000fe20000000800 */
[----:B------:R-:W-:Y:S01]  /*0d80*/  ULDC UR6, c[0x0][0x14] ;  /* 0x0000050000067ab9 */ /* 0x000fe20000000800 */
[----:B------:R-:W-:-:S04]  /*0d90*/  UIMAD.WIDE.U32 UR4, UR4, UR5, URZ ;  /* 0x00000005040472a5 */ /* 0x000fc8000f8e003f */
[----:B------:R-:W-:Y:S02]  /*0da0*/  UIMAD.WIDE.U32 UR38, UR4, UR6, URZ ;  /* 0x00000006042672a5 */ /* 0x000fe4000f8e003f */
[----:B------:R-:W-:-:S04]  /*0db0*/  UIMAD UR37, UR5, UR6, URZ ;  /* 0x00000006052572a4 */ /* 0x000fc8000f8e023f */
[----:B------:R-:W-:Y:S01]  /*0dc0*/  UIADD3 UR37, UR39, UR37, URZ ;  /* 0x0000002527257290 */ /* 0x000fe2000fffe03f */
[----:B--2---:R-:W-:-:S04]  /*0dd0*/  @P1 IMAD.WIDE.U32 R16, R17, UR9, R6 ;  /* 0x0000000911101c25 */ /* 0x004fc8000f8e0006 */
[----:B------:R-:W-:Y:S02]  /*0de0*/  @P1 IMAD.IADD R17, R17, 0x1, R15 ;  /* 0x0000000111111824 */ /* 0x000fe400078e020f */
[----:B---3--:R-:W-:-:S04]  /*0df0*/  @!P1 IMAD.WIDE.U32 R10, R6, R13, R10 ;  /* 0x0000000d060a9225 */ /* 0x008fc800078e000a */
[----:B------:R-:W-:Y:S02]  /*0e00*/  @!P1 IMAD.MOV.U32 R16, RZ, RZ, R10 ;  /* 0x000000ffff109224 */ /* 0x000fe400078e000a */
[----:B------:R-:W-:Y:S01]  /*0e10*/  @!P1 IMAD.MOV.U32 R17, RZ, RZ, R11 ;  /* 0x000000ffff119224 */ /* 0x000fe200078e000b */
[----:B------:R-:W-:Y:S06]  /*0e20*/  @!P2 BRA `(.L_x_10) ;  /* 0x00000000000ca947 */ /* 0x000fec0003800000 */
[----:B------:R-:W-:Y:S01]  /*0e30*/  UCGABAR_WAIT ;  /* 0x0000000000007dc7 */ /* 0x000fe20008000000 */
[----:B------:R-:W-:Y:S01]  /*0e40*/  CCTL.IVALL ;  /* 0x00000000ff00798f */ /* 0x000fe20002000000 */
[----:B------:R-:W-:Y:S05]  /*0e50*/  BRA `(.L_x_11) ;  /* 0x0000000000047947 */ /* 0x000fea0003800000 */
.L_x_10:
[----:B------:R-:W-:Y:S06]  /*0e60*/  BAR.SYNC.DEFER_BLOCKING 0x0 ;  /* 0x0000000000007b1d */ /* 0x000fec0000010000 */
.L_x_11:
[----:B------:R-:W1:Y:S01]  /*0e70*/  S2UR UR36, SR_CgaCtaId ;  /* 0x00000000002479c3 */ /* 0x000e620000008800 */
[----:B------:R-:W-:Y:S04]  /*0e80*/  BSSY B6, `(.L_x_12) ;  /* 0x0000d01000067945 */ /* 0x000fe80003800000 */
[----:B------:R-:W-:Y:S05]  /*0e90*/  @!P5 BRA `(.L_x_13) ;  /* 0x000000a400c8d947 */ /* 0x000fea0003800000 */
[----:B------:R-:W-:-:S13]  /*0ea0*/  ISETP.GT.U32.AND P0, PT, R8, 0x1, PT ;  /* 0x000000010800780c */ /* 0x000fda0003f04070 */
[----:B------:R-:W-:Y:S05]  /*0eb0*/  @P0 BRA `(.L_x_14) ;  /* 0x000000cc00f40947 */ /* 0x000fea0003800000 */
[----:B------:R-:W-:Y:S01]  /*0ec0*/  ULDC.64 UR4, c[0x0][0x8f8] ;  /* 0x00023e0000047ab9 */ /* 0x000fe20000000a00 */
[----:B------:R-:W-:Y:S01]  /*0ed0*/  UMOV UR47, 0xffffffff ;  /* 0xffffffff002f7882 */ /* 0x000fe20000000000 */
[----:B------:R-:W-:Y:S01]  /*0ee0*/  ISETP.GE.U32.AND P0, PT, R16, UR4, PT ;  /* 0x0000000410007c0c */ /* 0x000fe2000bf06070 */
[----:B------:R-:W-:Y:S01]  /*0ef0*/  IMAD.MOV.U32 R23, RZ, RZ, -0x1 ;  /* 0xffffffffff177424 */ /* 0x000fe200078e00ff */
[----:B------:R-:W-:Y:S02]  /*0f00*/  PRMT R90, RZ, 0x7610, R90 ;  /* 0x00007610ff5a7816 */ /* 0x000fe4000000005a */
[----:B------:R-:W-:Y:S02]  /*0f10*/  ISETP.GE.U32.AND.EX P0, PT, R17, UR5, PT, P0 ;  /* 0x0000000511007c0c */ /* 0x000fe4000bf06100 */
[----:B------:R-:W-:Y:S02]  /*0f20*/  MOV R94, 0xffffffff ;  /* 0xffffffff005e7802 */ /* 0x000fe40000000f00 */
[----:B------:R-:W-:-:S09]  /*0f30*/  PRMT R0, RZ, 0x7610, R0 ;  /* 0x00007610ff007816 */ /* 0x000fd20000000000 */
[----:B------:R-:W-:Y:S05]  /*0f40*/  @P0 BRA `(.L_x_15) ;  /* 0x00000004002c0947 */ /* 0x000fea0003800000 */
[----:B------:R-:W2:Y:S01]  /*0f50*/  LDC.64 R20, c[0x0][0x8d0] ;  /* 0x00023400ff147b82 */ /* 0x000ea20000000a00 */
[----:B------:R-:W-:Y:S02]  /*0f60*/  IMAD.MOV.U32 R4, RZ, RZ, R16 ;  /* 0x000000ffff047224 */ /* 0x000fe400078e0010 */
[----:B------:R-:W-:-:S05]  /*0f70*/  IMAD.MOV.U32 R5, RZ, RZ, R17 ;  /* 0x000000ffff057224 */ /* 0x000fca00078e0011 */
[----:B------:R-:W3:Y:S08]  /*0f80*/  LDC R0, c[0x0][0x8d8] ;  /* 0x00023600ff007b82 */ /* 0x000ef00000000800 */
[----:B------:R-:W4:Y:S01]  /*0f90*/  LDC.64 R26, c[0x0][0x8c8] ;  /* 0x00023200ff1a7b82 */ /* 0x000f220000000a00 */
[----:B--2---:R-:W-:-:S04]  /*0fa0*/  ISETP.NE.U32.AND P0, PT, R20, RZ, PT ;  /* 0x000000ff1400720c */ /* 0x004fc80003f05070 */
[----:B------:R-:W-:-:S13]  /*0fb0*/  ISETP.NE.AND.EX P0, PT, R21, RZ, PT, P0 ;  /* 0x000000ff1500720c */ /* 0x000fda0003f05300 */
[----:B---34-:R-:W-:Y:S05]  /*0fc0*/  @!P0 BRA `(.L_x_16) ;  /* 0x0000000000288947 */ /* 0x018fea0003800000 */
[----:B------:R-:W2:Y:S02]  /*0fd0*/  LDC R13, c[0x0][0x8dc] ;  /* 0x00023700ff0d7b82 */ /* 0x000ea40000000800 */
[----:B--2---:R-:W-:-:S05]  /*0fe0*/  IADD3 R13, P0, R16, R13, RZ ;  /* 0x0000000d100d7210 */ /* 0x004fca0007f1e0ff */
[----:B------:R-:W-:-:S04]  /*0ff0*/  IMAD.X R15, RZ, RZ, R17, P0 ;  /* 0x000000ffff0f7224 */ /* 0x000fc800000e0611 */
[----:B------:R-:W-:-:S04]  /*1000*/  IMAD.WIDE.U32 R4, R15, R20, RZ ;  /* 0x000000140f047225 */ /* 0x000fc800078e00ff */
[----:B------:R-:W-:-:S04]  /*1010*/  IMAD.WIDE.U32 R10, P0, R13, R21, R4 ;  /* 0x000000150d0a7225 */ /* 0x000fc80007800004 */
[----:B------:R-:W-:-:S04]  /*1020*/  IMAD.WIDE.U32 R4, R13, R20, RZ ;  /* 0x000000140d047225 */ /* 0x000fc800078e00ff */
[----:B------:R-:W-:Y:S01]  /*1030*/  IMAD.X R13, RZ, RZ, RZ, P0 ;  /* 0x000000ffff0d7224 */ /* 0x000fe200000e06ff */
[----:B------:R-:W-:Y:S01]  /*1040*/  IADD3 RZ, P0, R5, R10, RZ ;  /* 0x0000000a05ff7210 */ /* 0x000fe20007f1e0ff */
[----:B------:R-:W-:-:S04]  /*1050*/  IMAD.MOV.U32 R12, RZ, RZ, R11 ;  /* 0x000000ffff0c7224 */ /* 0x000fc800078e000b */
[----:B------:R-:W-:-:S08]  /*1060*/  IMAD.WIDE.U32.X R4, R15, R21, R12, P0 ;  /* 0x000000150f047225 */ /* 0x000fd000000e040c */
.L_x_16:
[----:B------:R-:W2:Y:S01]  /*1070*/  LDC.64 R28, c[0x0][0x8e8] ;  /* 0x00023a00ff1c7b82 */ /* 0x000ea20000000a00 */
[-CC-:B------:R-:W-:Y:S01]  /*1080*/  SHF.R.U64 R25, R4, R0.reuse, R5.reuse ;  /* 0x0000000004197219 */ /* 0x180fe20000001205 */
[----:B------:R-:W-:Y:S01]  /*1090*/  IMAD.MOV.U32 R30, RZ, RZ, 0x1 ;  /* 0x00000001ff1e7424 */ /* 0x000fe200078e00ff */
[----:B------:R-:W-:Y:S02]  /*10a0*/  SHF.R.U32.HI R0, RZ, R0, R5 ;  /* 0x00000000ff007219 */ /* 0x000fe40000011605 */
[----:B------:R-:W-:-:S03]  /*10b0*/  IADD3 R7, P0, RZ, -R25, RZ ;  /* 0x80000019ff077210 */ /* 0x000fc60007f1e0ff */
[----:B------:R-:W3:Y:S01]  /*10c0*/  LDC R8, c[0x0][0x8c0] ;  /* 0x00023000ff087b82 */ /* 0x000ee20000000800 */
[----:B------:R-:W-:-:S05]  /*10d0*/  IADD3.X R5, RZ, ~R0, RZ, P0, !PT ;  /* 0x80000000ff057210 */ /* 0x000fca00007fe4ff */
[-C--:B------:R-:W-:Y:S02]  /*10e0*/  IMAD R0, R5, R26.reuse, RZ ;  /* 0x0000001a05007224 */ /* 0x080fe400078e02ff */
[----:B------:R-:W4:Y:S01]  /*10f0*/  LDC R11, c[0x0][0x8b0] ;  /* 0x00022c00ff0b7b82 */ /* 0x000f220000000800 */
[----:B------:R-:W-:-:S04]  /*1100*/  IMAD.WIDE.U32 R4, R7, R26, R16 ;  /* 0x0000001a07047225 */ /* 0x000fc800078e0010 */
[----:B------:R-:W-:Y:S02]  /*1110*/  IMAD R7, R7, R27, R0 ;  /* 0x0000001b07077224 */ /* 0x000fe400078e0200 */
[----:B------:R-:W-:Y:S01]  /*1120*/  IMAD.MOV.U32 R0, RZ, RZ, -0x1 ;  /* 0xffffffffff007424 */ /* 0x000fe200078e00ff */
[----:B------:R-:W5:Y:S01]  /*1130*/  LDC R21, c[0x0][0x900] ;  /* 0x00024000ff157b82 */ /* 0x000f620000000800 */
[----:B------:R-:W-:Y:S01]  /*1140*/  IMAD.IADD R5, R5, 0x1, R7 ;  /* 0x0000000105057824 */ /* 0x000fe200078e0207 */
[----:B--2---:R-:W-:Y:S01]  /*1150*/  ISETP.NE.U32.AND P0, PT, R28, RZ, PT ;  /* 0x000000ff1c00720c */ /* 0x004fe20003f05070 */
[----:B------:R-:W-:-:S03]  /*1160*/  IMAD R26, R9, R24, R6 ;  /* 0x00000018091a7224 */ /* 0x000fc600078e0206 */
[----:B------:R-:W-:Y:S02]  /*1170*/  ISETP.NE.AND.EX P0, PT, R29, RZ, PT, P0 ;  /* 0x000000ff1d00720c */ /* 0x000fe40003f05300 */
[----:B------:R-:W2:Y:S01]  /*1180*/  LDC R15, c[0x0][0x8a8] ;  /* 0x00022a00ff0f7b82 */ /* 0x000ea20000000800 */
[-CC-:B---3--:R-:W-:Y:S02]  /*1190*/  SHF.R.U64 R13, R4, R8.reuse, R5.reuse ;  /* 0x00000008040d7219 */ /* 0x188fe40000001205 */
[----:B------:R-:W-:-:S05]  /*11a0*/  SHF.R.U32.HI R4, RZ, R8, R5 ;  /* 0x00000008ff047219 */ /* 0x000fca0000011605 */
[----:B------:R-:W3:Y:S01]  /*11b0*/  LDC R12, c[0x0][0x8f0] ;  /* 0x00023c00ff0c7b82 */ /* 0x000ee20000000800 */
[-CC-:B----4-:R-:W-:Y:S02]  /*11c0*/  SHF.R.U64 R23, R13, R11.reuse, R4.reuse ;  /* 0x0000000b0d177219 */ /* 0x190fe40000001204 */
[----:B------:R-:W-:-:S05]  /*11d0*/  SHF.R.U32.HI R4, RZ, R11, R4 ;  /* 0x0000000bff047219 */ /* 0x000fca0000011604 */
[----:B------:R-:W4:Y:S01]  /*11e0*/  LDC R14, c[0x0][0x8e0] ;  /* 0x00023800ff0e7b82 */ /* 0x000f220000000800 */
[-CC-:B-----5:R-:W-:Y:S02]  /*11f0*/  SHF.R.U64 R24, R23, R21.reuse, R4.reuse ;  /* 0x0000001517187219 */ /* 0x1a0fe40000001204 */
[-C--:B------:R-:W-:Y:S02]  /*1200*/  SHF.L.U32 R0, R0, R21.reuse, RZ ;  /* 0x0000001500007219 */ /* 0x080fe400000006ff */
[----:B------:R-:W-:Y:S01]  /*1210*/  SHF.R.U32.HI R5, RZ, R21, R4 ;  /* 0x00000015ff057219 */ /* 0x000fe20000011604 */
[----:B------:R-:W-:Y:S01]  /*1220*/  IMAD.MOV.U32 R4, RZ, RZ, R24 ;  /* 0x000000ffff047224 */ /* 0x000fe200078e0018 */
[----:B------:R-:W-:Y:S01]  /*1230*/  LOP3.LUT R10, RZ, R0, RZ, 0x33, !PT ;  /* 0x00000000ff0a7212 */ /* 0x000fe200078e33ff */
[----:B------:R-:W1:Y:S01]  /*1240*/  LDC R20, c[0x0][0x8b8] ;  /* 0x00022e00ff147b82 */ /* 0x000e620000000800 */
[----:B------:R-:W-:Y:S05]  /*1250*/  @!P0 BRA `(.L_x_17) ;  /* 0x0000000000288947 */ /* 0x000fea0003800000 */
[----:B------:R-:W5:Y:S02]  /*1260*/  LDC R9, c[0x0][0x8f4] ;  /* 0x00023d00ff097b82 */ /* 0x000f640000000800 */
[----:B-----5:R-:W-:-:S05]  /*1270*/  IADD3 R9, P0, R24, R9, RZ ;  /* 0x0000000918097210 */ /* 0x020fca0007f1e0ff */
[----:B------:R-:W-:-:S04]  /*1280*/  IMAD.X R11, RZ, RZ, R5, P0 ;  /* 0x000000ffff0b7224 */ /* 0x000fc800000e0605 */
[----:B------:R-:W-:-:S04]  /*1290*/  IMAD.WIDE.U32 R4, R11, R28, RZ ;  /* 0x0000001c0b047225 */ /* 0x000fc800078e00ff */
[----:B------:R-:W-:-:S04]  /*12a0*/  IMAD.WIDE.U32 R6, P0, R9, R29, R4 ;  /* 0x0000001d09067225 */ /* 0x000fc80007800004 */
[----:B------:R-:W-:Y:S01]  /*12b0*/  IMAD.WIDE.U32 R4, R9, R28, RZ ;  /* 0x0000001c09047225 */ /* 0x000fe200078e00ff */
[----:B------:R-:W-:-:S03]  /*12c0*/  IADD3.X R9, RZ, RZ, RZ, P0, !PT ;  /* 0x000000ffff097210 */ /* 0x000fc600007fe4ff */
[----:B------:R-:W-:Y:S01]  /*12d0*/  IMAD.MOV.U32 R8, RZ, RZ, R7 ;  /* 0x000000ffff087224 */ /* 0x000fe200078e0007 */
[----:B------:R-:W-:-:S05]  /*12e0*/  IADD3 RZ, P0, R5, R6, RZ ;  /* 0x0000000605ff7210 */ /* 0x000fca0007f1e0ff */
[----:B------:R-:W-:-:S08]  /*12f0*/  IMAD.WIDE.U32.X R4, R11, R29, R8, P0 ;  /* 0x0000001d0b047225 */ /* 0x000fd000000e0408 */
.L_x_17:
[----:B---3--:R-:W-:Y:S01]  /*1300*/  SHF.R.U64 R4, R4, R12, R5 ;  /* 0x0000000c04047219 */ /* 0x008fe20000001205 */
[----:B--2---:R-:W-:Y:S01]  /*1310*/  VIADD R6, R15, 0xffffffff ;  /* 0xffffffff0f067836 */ /* 0x004fe20000000000 */
[----:B------:R-:W-:Y:S02]  /*1320*/  SHF.L.U32 R0, R30, R21, RZ ;  /* 0x000000151e007219 */ /* 0x000fe400000006ff */
[----:B------:R-:W-:Y:S01]  /*1330*/  LOP3.LUT R5, R23, R10, RZ, 0xc0, !PT ;  /* 0x0000000a17057212 */ /* 0x000fe200078ec0ff */
[----:B------:R-:W-:Y:S01]  /*1340*/  IMAD.MOV R7, RZ, RZ, -R4 ;  /* 0x000000ffff077224 */ /* 0x000fe200078e0a04 */
[----:B------:R-:W-:Y:S02]  /*1350*/  SEL R3, R3, R26, !P1 ;  /* 0x0000001a03037207 */ /* 0x000fe40004800000 */
[----:B------:R-:W-:Y:S01]  /*1360*/  LOP3.LUT R6, R13, R6, RZ, 0xc0, !PT ;  /* 0x000000060d067212 */ /* 0x000fe200078ec0ff */
[----:B------:R-:W-:Y:S01]  /*1370*/  IMAD R4, R0, R4, R5 ;  /* 0x0000000400047224 */ /* 0x000fe200078e0205 */
[----:B------:R-:W-:Y:S01]  /*1380*/  R2UR UR47, R25 ;  /* 0x00000000192f72ca */ /* 0x000fe200000e0000 */
[----:B----4-:R-:W-:-:S02]  /*1390*/  IMAD R0, R7, R14, R24 ;  /* 0x0000000e07007224 */ /* 0x010fc400078e0218 */
[----:B-1----:R-:W-:Y:S02]  /*13a0*/  IMAD R3, R4, R20, R3 ;  /* 0x0000001404037224 */ /* 0x002fe400078e0203 */
[----:B------:R-:W-:Y:S02]  /*13b0*/  IMAD R0, R0, R15, R6 ;  /* 0x0000000f00007224 */ /* 0x000fe400078e0206 */
[----:B------:R-:W-:-:S03]  /*13c0*/  IMAD.MOV.U32 R4, RZ, RZ, 0x1 ;  /* 0x00000001ff047424 */ /* 0x000fc600078e00ff */
[----:B------:R-:W-:Y:S02]  /*13d0*/  SEL R94, R0, R3, !P1 ;  /* 0x00000003005e7207 */ /* 0x000fe40004800000 */
[----:B------:R-:W-:Y:S02]  /*13e0*/  SEL R23, R3, R0, !P1 ;  /* 0x0000000003177207 */ /* 0x000fe40004800000 */
[----:B------:R-:W-:-:S07]  /*13f0*/  PRMT R0, R4, 0x7610, R0 ;  /* 0x0000761004007816 */ /* 0x000fce0000000000 */
.L_x_15:
[----:B------:R-:W-:-:S08]  /*1400*/  NOP ;  /* 0x0000000000007918 */ /* 0x000fd00000000000 */
[----:B------:R-:W2:Y:S02]  /*1410*/  USETMAXREG.TRY_ALLOC.CTAPOOL UP0, 0xe8 ;  /* 0x000000e8000079c8 */ /* 0x000ea40008000600 */
[----:B--2---:R-:W-:-:S13]  /*1420*/  PLOP3.LUT P0, PT, PT, PT, UP0, 0x80, 0x0 ;  /* 0x000000000000781c */ /* 0x004fda0003f0f008 */
[----:B------:R-:W-:Y:S05]  /*1430*/  @!P0 BRA `(.L_x_15) ;  /* 0xfffffffc00f08947 */ /* 0x000fea000383ffff */
[----:B------:R-:W-:Y:S02]  /*1440*/  ULDC.64 UR4, c[0x0][0x590] ;  /* 0x0001640000047ab9 */ /* 0x000fe40000000a00 */
[----:B------:R-:W-:Y:S01]  /*1450*/  IMAD.U32 R118, RZ, RZ, UR4 ;  /* 0x00000004ff767e24 */ /* 0x000fe2000f8e00ff */
[----:B------:R-:W-:-:S04]  /*1460*/  MOV R119, UR5 ;  /* 0x0000000500777c02 */ /* 0x000fc80008000f00 */
[----:B------:R-:W-:-:S04]  /*1470*/  ISETP.NE.U32.AND P1, PT, R118, RZ, PT ;  /* 0x000000ff7600720c */ /* 0x000fc80003f25070 */
[----:B------:R-:W-:-:S13]  /*1480*/  ISETP.NE.AND.EX P0, PT, R119, RZ, PT, P1 ;  /* 0x000000ff7700720c */ /* 0x000fda0003f05310 */
[----:B------:R-:W-:Y:S05]  /*1490*/  @P0 BRA `(.L_x_18) ;  /* 0x00000000002c0947 */ /* 0x000fea0003800000 */
[----:B------:R-:W-:Y:S02]  /*14a0*/  ULDC.64 UR4, c[0x0][0x588] ;  /* 0x0001620000047ab9 */ /* 0x000fe40000000a00 */
[----:B------:R-:W-:-:S04]  /*14b0*/  ISETP.NE.U32.AND P0, PT, RZ, UR4, PT ;  /* 0x00000004ff007c0c */ /* 0x000fc8000bf05070 */
[----:B------:R-:W-:-:S13]  /*14c0*/  ISETP.NE.AND.EX P0, PT, RZ, UR5, PT, P0 ;  /* 0x00000005ff007c0c */ /* 0x000fda000bf05300 */
[----:B------:R-:W-:Y:S05]  /*14d0*/  @!P0 BRA `(.L_x_19) ;  /* 0x0000000000108947 */ /* 0x000fea0003800000 */
[----:B------:R-:W2:Y:S02]  /*14e0*/  LDC.64 R4, c[0x0][0x588] ;  /* 0x00016200ff047b82 */ /* 0x000ea40000000a00 */
[----:B--2---:R2:W5:Y:S01]  /*14f0*/  LDG.E R91, desc[UR40][R4.64] ;  /* 0x00000028045b7981 */ /* 0x004562000c1e1900 */
[----:B------:R-:W-:Y:S01]  /*1500*/  IMAD.MOV.U32 R90, RZ, RZ, 0x1 ;  /* 0x00000001ff5a7424 */ /* 0x000fe200078e00ff */
[----:B------:R-:W-:Y:S06]  /*1510*/  BRA `(.L_x_18) ;  /* 0x00000000000c7947 */ /* 0x000fec0003800000 */
.L_x_19:
[----:B------:R-:W-:Y:S01]  /*1520*/  ULDC UR4, c[0x0][0x580] ;  /* 0x0001600000047ab9 */ /* 0x000fe20000000800 */
[----:B------:R-:W-:Y:S02]  /*1530*/  IMAD.MOV.U32 R90, RZ, RZ, 0x1 ;  /* 0x00000001ff5a7424 */ /* 0x000fe400078e00ff */
[----:B------:R-:W-:-:S07]  /*1540*/  IMAD.U32 R91, RZ, RZ, UR4 ;  /* 0x00000004ff5b7e24 */ /* 0x000fce000f8e00ff */
.L_x_18:
[----:B------:R-:W-:Y:S02]  /*1550*/  ULDC.64 UR4, c[0x0][0x5b0] ;  /* 0x00016c0000047ab9 */ /* 0x000fe40000000a00 */
[----:B------:R-:W-:-:S04]  /*1560*/  ISETP.NE.U32.AND P0, PT, RZ, UR4, PT ;  /* 0x00000004ff007c0c */ /* 0x000fc8000bf05070 */
[----:B------:R-:W-:-:S13]  /*1570*/  ISETP.NE.AND.EX P0, PT, RZ, UR5, PT, P0 ;  /* 0x00000005ff007c0c */ /* 0x000fda000bf05300 */
[----:B------:R-:W-:Y:S05]  /*1580*/  @P0 BRA `(.L_x_20) ;  /* 0x0000000000240947 */ /* 0x000fea0003800000 */
[----:B------:R-:W-:Y:S02]  /*1590*/  ULDC.64 UR4, c[0x0][0x5a8] ;  /* 0x00016a0000047ab9 */ /* 0x000fe40000000a00 */
[----:B------:R-:W-:-:S04]  /*15a0*/  ISETP.NE.U32.AND P0, PT, RZ, UR4, PT ;  /* 0x00000004ff007c0c */ /* 0x000fc8000bf05070 */
[----:B------:R-:W-:-:S13]  /*15b0*/  ISETP.NE.AND.EX P0, PT, RZ, UR5, PT, P0 ;  /* 0x00000005ff007c0c */ /* 0x000fda000bf05300 */
[----:B------:R-:W-:Y:S05]  /*15c0*/  @!P0 BRA `(.L_x_21) ;  /* 0x00000000000c8947 */ /* 0x000fea0003800000 */
[----:B------:R-:W3:Y:S02]  /*15d0*/  LDC.64 R92, c[0x0][0x5a8] ;  /* 0x00016a00ff5c7b82 */ /* 0x000ee40000000a00 */
[----:B---3--:R3:W5:Y:S01]  /*15e0*/  LDG.E R92, desc[UR40][R92.64] ;  /* 0x000000285c5c7981 */ /* 0x008762000c1e1900 */
[----:B------:R-:W-:Y:S05]  /*15f0*/  BRA `(.L_x_20) ;  /* 0x0000000000087947 */ /* 0x000fea0003800000 */
.L_x_21:
[----:B------:R-:W-:Y:S02]  /*1600*/  ULDC UR4, c[0x0][0x5a0] ;  /* 0x0001680000047ab9 */ /* 0x000fe40000000800 */
[----:B------:R-:W-:-:S07]  /*1610*/  IMAD.U32 R92, RZ, RZ, UR4 ;  /* 0x00000004ff5c7e24 */ /* 0x000fce000f8e00ff */
.L_x_20:
[----:B------:R-:W-:Y:S01]  /*1620*/  LOP3.LUT P2, RZ, R0, 0xff, RZ, 0xc0, !PT ;  /* 0x000000ff00ff7812 */ /* 0x000fe2000784c0ff */
[----:B------:R-:W-:Y:S01]  /*1630*/  UMOV UR42, URZ ;  /* 0x0000003f002a7c82 */ /* 0x000fe20008000000 */
[----:B------:R-:W-:-:S11]  /*1640*/  PLOP3.LUT P0, PT, PT, PT, PT, 0x80, 0x0 ;  /* 0x000000000000781c */ /* 0x000fd60003f0f070 */
[----:B------:R-:W-:Y:S05]  /*1650*/  @!P2 BRA `(.L_x_22) ;  /* 0x0000009c0040a947 */ /* 0x000fea0003800000 */
[----:B------:R-:W-:Y:S01]  /*1660*/  ULDC UR4, c[0x0][0x28c] ;  /* 0x0000a30000047ab9 */ /* 0x000fe20000000800 */
[----:B------:R-:W-:Y:S01]  /*1670*/  LOP3.LUT R114, R22, 0x1, RZ, 0xfc, !PT ;  /* 0x0000000116727812 */ /* 0x000fe200078efcff */
[----:B------:R-:W-:Y:S01]  /*1680*/  UIADD3 UR4, UR4, 0x3f, URZ ;  /* 0x0000003f04047890 */ /* 0x000fe2000fffe03f */
[----:B------:R-:W-:Y:S01]  /*1690*/  LOP3.LUT R115, R19, 0x1, RZ, 0xfc, !PT ;  /* 0x0000000113737812 */ /* 0x000fe200078efcff */
[----:B---3--:R-:W-:Y:S01]  /*16a0*/  IMAD.MOV.U32 R93, RZ, RZ, 0x1 ;  /* 0x00000001ff5d7424 */ /* 0x008fe200078e00ff */
[----:B------:R-:W-:Y:S01]  /*16b0*/  ULDC.64 UR52, c[0x0][0x198] ;  /* 0x0000660000347ab9 */ /* 0x000fe20000000a00 */
[----:B------:R-:W-:Y:S01]  /*16c0*/  USHF.R.S32.HI UR5, URZ, 0x1f, UR4 ;  /* 0x0000001f3f057899 */ /* 0x000fe20008011404 */
[----:B------:R-:W-:Y:S01]  /*16d0*/  UMOV UR43, URZ ;  /* 0x0000003f002b7c82 */ /* 0x000fe20008000000 */
[----:B------:R-:W-:Y:S02]  /*16e0*/  UMOV UR48, URZ ;  /* 0x0000003f00307c82 */ /* 0x000fe40008000000 */
[----:B------:R-:W-:Y:S01]  /*16f0*/  ULEA.HI UR5, UR5, UR4, URZ, 0x6 ;  /* 0x0000000405057291 */ /* 0x000fe2000f8f303f */
[----:B------:R-:W-:Y:S01]  /*1700*/  UMOV UR44, URZ ;  /* 0x0000003f002c7c82 */ /* 0x000fe20008000000 */
[----:B------:R-:W-:-:S02]  /*1710*/  UMOV UR42, URZ ;  /* 0x0000003f002a7c82 */ /* 0x000fc40008000000 */
[----:B------:R-:W-:-:S12]  /*1720*/  USHF.R.S32.HI UR49, URZ, 0x6, UR5 ;  /* 0x000000063f317899 */ /* 0x000fd80008011405 */
.L_x_98:
[----:B------:R-:W-:Y:S01]  /*1730*/  LOP3.LUT R0, R18, 0x80, RZ, 0xc0, !PT ;  /* 0x0000008012007812 */ /* 0x000fe200078ec0ff */
[----:B------:R-:W3:Y:S01]  /*1740*/  S2UR UR50, SR_CgaCtaId ;  /* 0x00000000003279c3 */ /* 0x000ee20000008800 */
[----:B------:R-:W-:Y:S02]  /*1750*/  UMOV UR51, 0x400 ;  /* 0x0000040000337882 */ /* 0x000fe40000000000 */
[----:B------:R-:W-:-:S06]  /*1760*/  SHF.R.U32.HI R0, RZ, 0x7, R0 ;  /* 0x00000007ff007819 */ /* 0x000fcc0000011600 */
[----:B------:R-:W4:Y:S01]  /*1770*/  SHFL.IDX PT, R0, R0, RZ, 0x1f ;  /* 0x00001fff00007589 */ /* 0x000f2200000e0000 */
[----:B---3--:R-:W-:Y:S01]  /*1780*/  ULEA UR51, UR50, UR51, 0x18 ;  /* 0x0000003332337291 */ /* 0x008fe2000f8ec03f */
[----:B----4-:R-:W-:-:S13]  /*1790*/  R2UR UR4, R0 ;  /* 0x00000000000472ca */ /* 0x010fda00000e0000 */
[----:B------:R-:W-:-:S04]  /*17a0*/  ULEA.HI UR5, UR4, UR4, URZ, 0x1 ;  /* 0x0000000404057291 */ /* 0x000fc8000f8f083f */
[----:B------:R-:W-:-:S04]  /*17b0*/  ULOP3.LUT UR5, UR5, 0x7fffe, URZ, 0xc0, !UPT ;  /* 0x0007fffe05057892 */ /* 0x000fc8000f8ec03f */
[----:B------:R-:W-:-:S03]  /*17c0*/  UIADD3 UR5, UR4, -UR5, URZ ;  /* 0x8000000504057290 */ /* 0x000fc6000fffe03f */
[----:B------:R-:W-:Y:S01]  /*17d0*/  ULDC UR4, c[0x0][0x28c] ;  /* 0x0000a30000047ab9 */ /* 0x000fe20000000800 */
[----:B------:R-:W-:Y:S01]  /*17e0*/  ULEA UR5, UR5, UR51, 0xd ;  /* 0x0000003305057291 */ /* 0x000fe2000f8e683f */
[----:B------:R-:W-:-:S03]  /*17f0*/  ISETP.LT.AND P0, PT, RZ, UR4, PT ;  /* 0x00000004ff007c0c */ /* 0x000fc6000bf01270 */
[----:B------:R-:W-:-:S04]  /*1800*/  UIADD3 UR5, UR5, 0x8400, URZ ;  /* 0x0000840005057890 */ /* 0x000fc8000fffe03f */
[----:B------:R-:W-:-:S04]  /*1810*/  USHF.R.U32.HI UR5, URZ, 0x4, UR5 ;  /* 0x000000043f057899 */ /* 0x000fc80008011605 */
[----:B------:R-:W-:-:S04]  /*1820*/  ULOP3.LUT UR5, UR5, 0x3fff, URZ, 0xc0, !UPT ;  /* 0x00003fff05057892 */ /* 0x000fc8000f8ec03f */
[----:B------:R-:W-:Y:S01]  /*1830*/  ULOP3.LUT UR45, UR5, 0x10000, URZ, 0xfc, !UPT ;  /* 0x00010000052d7892 */ /* 0x000fe2000f8efc3f */
[----:B-1----:R-:W-:Y:S11]  /*1840*/  @P0 BRA `(.L_x_23) ;  /* 0x0000000000400947 */ /* 0x002ff60003800000 */
[----:B------:R-:W-:Y:S01]  /*1850*/  MOV R0, 0x0 ;  /* 0x0000000000007802 */ /* 0x000fe20000000f00 */
[----:B------:R-:W-:Y:S01]  /*1860*/  ULDC.64 UR4, c[0x4][0x70] ;  /* 0x01001c0000047ab9 */ /* 0x000fe20000000a00 */
[----:B------:R-:W-:Y:S01]  /*1870*/  ULDC.64 UR6, c[0x4][0x8] ;  /* 0x0100020000067ab9 */ /* 0x000fe20000000a00 */
[----:B--2---:R-:W-:Y:S01]  /*1880*/  MOV R4, UR4 ;  /* 0x0000000400047c02 */ /* 0x004fe20008000f00 */
[----:B------:R2:W3:Y:S01]  /*1890*/  LDC.64 R14, c[0x4][R0] ;  /* 0x01000000000e7b82 */ /* 0x0004e20000000a00 */
[----:B------:R-:W-:Y:S01]  /*18a0*/  IMAD.U32 R5, RZ, RZ, UR5 ;  /* 0x00000005ff057e24 */ /* 0x000fe2000f8e00ff */
[----:B------:R-:W-:Y:S01]  /*18b0*/  ULDC.64 UR4, c[0x4][0x78] ;  /* 0x01001e0000047ab9 */ /* 0x000fe20000000a00 */
[----:B------:R-:W-:Y:S01]  /*18c0*/  IMAD.U32 R10, RZ, RZ, UR6 ;  /* 0x00000006ff0a7e24 */ /* 0x000fe2000f8e00ff */
[----:B------:R-:W-:Y:S01]  /*18d0*/  MOV R8, 0x1e1 ;  /* 0x000001e100087802 */ /* 0x000fe20000000f00 */
[----:B------:R-:W-:Y:S02]  /*18e0*/  IMAD.U32 R6, RZ, RZ, UR4 ;  /* 0x00000004ff067e24 */ /* 0x000fe4000f8e00ff */
[----:B------:R-:W-:-:S02]  /*18f0*/  IMAD.U32 R7, RZ, RZ, UR5 ;  /* 0x00000005ff077e24 */ /* 0x000fc4000f8e00ff */
[----:B------:R-:W-:Y:S02]  /*1900*/  IMAD.U32 R11, RZ, RZ, UR7 ;  /* 0x00000007ff0b7e24 */ /* 0x000fe4000f8e00ff */
[----:B------:R-:W-:Y:S02]  /*1910*/  IMAD.MOV.U32 R12, RZ, RZ, 0x1 ;  /* 0x00000001ff0c7424 */ /* 0x000fe400078e00ff */
[----:B--2---:R-:W-:-:S07]  /*1920*/  IMAD.MOV.U32 R13, RZ, RZ, RZ ;  /* 0x000000ffff0d7224 */ /* 0x004fce00078e00ff */
[----:B------:R-:W-:-:S07]  /*1930*/  LEPC R20, `(.L_x_23) ;  /* 0x000000001014794e */ /* 0x000fce0000000000 */
[----:B-1-3-5:R-:W-:Y:S05]  /*1940*/  CALL.ABS.NOINC R14 ;  /* 0x000000000e007343 */ /* 0x02afea0003c00000 */
.L_x_23:
[----:B------:R-:W-:-:S13]  /*1950*/  ISETP.NE.AND P0, PT, R114, 0x3, PT ;  /* 0x000000037200780c */ /* 0x000fda0003f05270 */
[----:B------:R-:W-:Y:S05]  /*1960*/  @!P0 BRA `(.L_x_24) ;  /* 0x0000000000048947 */ /* 0x000fea0003800000 */
[----:B-1----:R-:W-:Y:S01]  /*1970*/  BPT.TRAP 0x1 ;  /* 0x000000040000795c */ /* 0x002fe20000300000 */
.L_x_24:
[----:B------:R-:W-:Y:S02]  /*1980*/  IMAD.U32 R3, RZ, RZ, UR44 ;  /* 0x0000002cff037e24 */ /* 0x000fe4000f8e00ff */
[----:B------:R-:W-:-:S03]  /*1990*/  IMAD.U32 R0, RZ, RZ, UR48 ;  /* 0x00000030ff007e24 */ /* 0x000fc6000f8e00ff */
[----:B------:R-:W-:Y:S02]  /*19a0*/  LEA R3, R3, UR51, 0x3 ;  /* 0x0000003303037c11 */ /* 0x000fe4000f8e18ff */
[----:B------:R-:W-:-:S04]  /*19b0*/  SHF.L.U32 R0, R0, 0x1f, RZ ;  /* 0x0000001f00007819 */ /* 0x000fc800000006ff */
[----:B------:R3:W4:Y:S01]  /*19c0*/  SYNCS.PHASECHK.TRANS64.TRYWAIT P1, [R3+URZ], R0 ;  /* 0x00000000030075a7 */ /* 0x000722000802017f */
[----:B------:R-:W-:Y:S05]  /*19d0*/  @!P0 BRA `(.L_x_25) ;  /* 0x0000000000048947 */ /* 0x000fea0003800000 */
[----:B-1----:R-:W-:Y:S01]  /*19e0*/  BPT.TRAP 0x1 ;  /* 0x000000040000795c */ /* 0x002fe20000300000 */
.L_x_25:
[----:B----4-:R-:W-:Y:S05]  /*19f0*/  @P1 BRA `(.L_x_26) ;  /* 0x0000000000081947 */ /* 0x010fea0003800000 */
[----:B------:R-:W4:Y:S02]  /*1a00*/  SYNCS.PHASECHK.TRANS64.TRYWAIT P1, [R3+URZ], R0 ;  /* 0x00000000030075a7 */ /* 0x000f24000802017f */
[----:B----4-:R-:W-:Y:S05]  /*1a10*/  @!P1 BRA `(.L_x_27) ;  /* 0x000000c400249947 */ /* 0x010fea0003800000 */
.L_x_26:
[----:B------:R-:W-:-:S04]  /*1a20*/  UISETP.LT.AND UP0, UPT, UR49, 0x1, UPT ;  /* 0x000000013100788c */ /* 0x000fc8000bf01270 */
[----:B------:R-:W-:-:S06]  /*1a30*/  USEL UR4, UR49, 0x1, UP0 ;  /* 0x0000000131047887 */ /* 0x000fcc0008000000 */
[----:B---34-:R-:W-:Y:S01]  /*1a40*/  IMAD.U32 R0, RZ, RZ, UR4 ;  /* 0x00000004ff007e24 */ /* 0x018fe2000f8e00ff */
[----:B------:R-:W-:Y:S05]  /*1a50*/  WARPSYNC.ALL ;  /* 0x0000000000007948 */ /* 0x000fea0003800000 */
[----:B------:R-:W-:-:S04]  /*1a60*/  IADD3 R0, -R0, UR49, RZ ;  /* 0x0000003100007c10 */ /* 0x000fc8000fffe1ff */
[----:B------:R-:W-:Y:S01]  /*1a70*/  ISETP.GE.AND P1, PT, R0, 0x1, PT ;  /* 0x000000010000780c */ /* 0x000fe20003f26270 */
[----:B------:R-:W-:Y:S01]  /*1a80*/  UIADD3 UR4, UR51, 0x20400, URZ ;  /* 0x0002040033047890 */ /* 0x000fe2000fffe03f */
[----:B------:R-:W-:Y:S01]  /*1a90*/  WARPGROUP.ARRIVE ;  /* 0x00000000000079c5 */ /* 0x000fe20000000000 */
[----:B------:R-:W-:Y:S02]  /*1aa0*/  ULEA UR9, UR44, UR45, 0xa ;  /* 0x0000002d2c097291 */ /* 0x000fe4000f8e503f */
[----:B------:R-:W-:Y:S01]  /*1ab0*/  USHF.R.U32.HI UR4, URZ, 0x4, UR4 ;  /* 0x000000043f047899 */ /* 0x000fe20008011604 */
[----:B------:R-:W-:Y:S01]  /*1ac0*/  UMOV UR5, 0x40000040 ;  /* 0x4000004000057882 */ /* 0x000fe20000000000 */
[----:B------:R-:W-:Y:S02]  /*1ad0*/  UMOV UR7, 0x40000040 ;  /* 0x4000004000077882 */ /* 0x000fe40000000000 */
[----:B------:R-:W-:-:S04]  /*1ae0*/  ULOP3.LUT UR4, UR4, 0x3fff, URZ, 0xc0, !UPT ;  /* 0x00003fff04047892 */ /* 0x000fc8000f8ec03f */
[----:B------:R-:W-:-:S03]  /*1af0*/  ULOP3.LUT UR8, UR4, 0x10000, URZ, 0xfc, !UPT ;  /* 0x0001000004087892 */ /* 0x000fc6000f8efc3f */
[----:B------:R-:W-:Y:S01]  /*1b00*/  UMOV UR4, UR9 ;  /* 0x0000000900047c82 */ /* 0x000fe20008000000 */
[----:B------:R-:W-:-:S07]  /*1b10*/  ULEA UR10, UR44, UR8, 0xa ;  /* 0x000000082c0a7291 */ /* 0x000fce000f8e503f */
[----:B------:R-:W-:Y:S02]  /*1b20*/  UMOV UR6, UR10 ;  /* 0x0000000a00067c82 */ /* 0x000fe40008000000 */
[----:B------:R-:W-:Y:S01]  /*1b30*/  HGMMA.64x128x16.F32.BF16 R24, gdesc[UR4], RZ, !UPT, gsb0 ;  /* 0x01e00000041879f0 */ /* 0x000fe2000c0018ff */
[----:B------:R-:W-:Y:S02]  /*1b40*/  UIADD3 UR4, UR9, 0x2, URZ ;  /* 0x0000000209047890 */ /* 0x000fe4000fffe03f */
[----:B------:R-:W-:Y:S01]  /*1b50*/  UIADD3 UR6, UR10, 0x2, URZ ;  /* 0x000000020a067890 */ /* 0x000fe2000fffe03f */
[----:B------:R-:W-:Y:S01]  /*1b60*/  UMOV UR5, 0x40000040 ;  /* 0x4000004000057882 */ /* 0x000fe20000000000 */
[----:B------:R-:W-:Y:S01]  /*1b70*/  UMOV UR7, 0x40000040 ;  /* 0x4000004000077882 */ /* 0x000fe20000000000 */
[----:B------:R-:W-:Y:S02]  /*1b80*/  WARPGROUP.DEPBAR.LE gsb0, 0x0 ;  /* 0x00008000000079c5 */ /* 0x000fe40000010000 */
[----:B------:R-:W-:-:S06]  /*1b90*/  WARPGROUP.ARRIVE ;  /* 0x00000000000079c5 */ /* 0x000fcc0000000000 */
[----:B------:R-:W-:Y:S01]  /*1ba0*/  HGMMA.64x128x16.F32.BF16 R24, gdesc[UR4], R24, gsb0 ;  /* 0x01e00000041879f0 */ /* 0x000fe20008001818 */
        /* <DEDUP_REMOVED lines=13> */
[----:B------:R-:W-:Y:S03]  /*1c80*/  HGMMA.64x128x16.F32.BF16 R24, gdesc[UR4], R24, gsb0 ;  /* 0x01e00000041879f0 */ /* 0x000fe60008001818 */
[----:B------:R-:W-:Y:S02]  /*1c90*/  WARPGROUP.DEPBAR.LE gsb0, 0x0 ;  /* 0x00008000000079c5 */ /* 0x000fe40000010000 */
[----:B------:R-:W-:Y:S05]  /*1ca0*/  @!P1 BRA `(.L_x_28) ;  /* 0x0000000400109947 */ /* 0x000fea0003800000 */
[----:B------:R-:W-:Y:S02]  /*1cb0*/  UIADD3 UR4, UR44, 0x1, URZ ;  /* 0x000000012c047890 */ /* 0x000fe4000fffe03f */
[----:B------:R-:W-:Y:S02]  /*1cc0*/  MOV R3, UR44 ;  /* 0x0000002c00037c02 */ /* 0x000fe40008000f00 */
[----:B------:R-:W-:-:S04]  /*1cd0*/  UISETP.NE.AND UP0, UPT, UR4, 0x6, UPT ;  /* 0x000000060400788c */ /* 0x000fc8000bf05270 */
[----:B------:R-:W-:Y:S02]  /*1ce0*/  USEL UR5, URZ, 0x1, UP0 ;  /* 0x000000013f057887 */ /* 0x000fe40008000000 */
[----:B------:R-:W-:Y:S02]  /*1cf0*/  USEL UR9, UR4, URZ, UP0 ;  /* 0x0000003f04097287 */ /* 0x000fe40008000000 */
[----:B------:R-:W-:-:S06]  /*1d00*/  ULOP3.LUT UR5, UR48, UR5, URZ, 0x3c, !UPT ;  /* 0x0000000530057292 */ /* 0x000fcc000f8e3c3f */
[----:B------:R-:W-:-:S07]  /*1d10*/  IMAD.U32 R6, RZ, RZ, UR5 ;  /* 0x00000005ff067e24 */ /* 0x000fce000f8e00ff */
.L_x_35:
[----:B------:R-:W-:Y:S05]  /*1d20*/  @!P0 BRA `(.L_x_29) ;  /* 0x0000000000048947 */ /* 0x000fea0003800000 */
[----:B-1----:R-:W-:Y:S01]  /*1d30*/  BPT.TRAP 0x1 ;  /* 0x000000040000795c */ /* 0x002fe20000300000 */
.L_x_29:
[----:B------:R-:W-:Y:S01]  /*1d40*/  ULEA UR4, UR9, UR51, 0x3 ;  /* 0x0000003309047291 */ /* 0x000fe2000f8e183f */
[----:B--2---:R-:W-:-:S08]  /*1d50*/  SHF.L.U32 R4, R6, 0x1f, RZ ;  /* 0x0000001f06047819 */ /* 0x004fd000000006ff */
[----:B------:R2:W3:Y:S01]  /*1d60*/  SYNCS.PHASECHK.TRANS64.TRYWAIT P1, [UR4], R4 ;  /* 0x00000004ff0075a7 */ /* 0x0004e20008020144 */
[----:B------:R-:W-:Y:S05]  /*1d70*/  @!P0 BRA `(.L_x_30) ;  /* 0x0000000000048947 */ /* 0x000fea0003800000 */
[----:B-1----:R-:W-:Y:S01]  /*1d80*/  BPT.TRAP 0x1 ;  /* 0x000000040000795c */ /* 0x002fe20000300000 */
.L_x_30:
[----:B---3--:R-:W-:Y:S05]  /*1d90*/  @P1 BRA `(.L_x_31) ;  /* 0x0000000000081947 */ /* 0x008fea0003800000 */
[----:B------:R-:W3:Y:S02]  /*1da0*/  SYNCS.PHASECHK.TRANS64.TRYWAIT P1, [UR4], R4 ;  /* 0x00000004ff0075a7 */ /* 0x000ee40008020144 */
[----:B---3--:R-:W-:Y:S05]  /*1db0*/  @!P1 BRA `(.L_x_32) ;  /* 0x000000c000509947 */ /* 0x008fea0003800000 */
.L_x_31:
[----:B------:R-:W-:Y:S01]  /*1dc0*/  ULEA UR10, UR9, UR45, 0xa ;  /* 0x0000002d090a7291 */ /* 0x000fe2000f8e503f */
[----:B------:R-:W-:Y:S01]  /*1dd0*/  WARPGROUP.ARRIVE ;  /* 0x00000000000079c5 */ /* 0x000fe20000000000 */
[----:B------:R-:W-:Y:S01]  /*1de0*/  ULEA UR11, UR9, UR8, 0xa ;  /* 0x00000008090b7291 */ /* 0x000fe2000f8e503f */
[----:B------:R-:W-:Y:S01]  /*1df0*/  UMOV UR5, 0x40000040 ;  /* 0x4000004000057882 */ /* 0x000fe20000000000 */
[----:B------:R-:W-:-:S03]  /*1e00*/  UMOV UR7, 0x40000040 ;  /* 0x4000004000077882 */ /* 0x000fc60000000000 */
[----:B------:R-:W-:Y:S02]  /*1e10*/  UMOV UR4, UR10 ;  /* 0x0000000a00047c82 */ /* 0x000fe40008000000 */
[----:B------:R-:W-:Y:S02]  /*1e20*/  UMOV UR6, UR11 ;  /* 0x0000000b00067c82 */ /* 0x000fe40008000000 */
[----:B------:R-:W-:Y:S01]  /*1e30*/  HGMMA.64x128x16.F32.BF16 R24, gdesc[UR4], R24, gsb0 ;  /* 0x01e00000041879f0 */ /* 0x000fe20008001818 */
[----:B------:R-:W-:Y:S02]  /*1e40*/  UIADD3 UR4, UR10, 0x2, URZ ;  /* 0x000000020a047890 */ /* 0x000fe4000fffe03f */
[----:B------:R-:W-:Y:S01]  /*1e50*/  UIADD3 UR6, UR11, 0x2, URZ ;  /* 0x000000020b067890 */ /* 0x000fe2000fffe03f */
[----:B------:R-:W-:Y:S01]  /*1e60*/  UMOV UR5, 0x40000040 ;  /* 0x4000004000057882 */ /* 0x000fe20000000000 */
[----:B------:R-:W-:Y:S01]  /*1e70*/  UMOV UR7, 0x40000040 ;  /* 0x4000004000077882 */ /* 0x000fe20000000000 */
[----:B------:R-:W-:-:S02]  /*1e80*/  WARPGROUP.DEPBAR.LE gsb0, 0x0 ;  /* 0x00008000000079c5 */ /* 0x000fc40000010000 */
        /* <DEDUP_REMOVED lines=18> */
[----:B-1----:R-:W-:Y:S01]  /*1fb0*/  BPT.TRAP 0x1 ;  /* 0x000000040000795c */ /* 0x002fe20000300000 */
.L_x_33:
[----:B------:R-:W-:-:S13]  /*1fc0*/  ISETP.NE.AND P1, PT, R89, RZ, PT ;  /* 0x000000ff5900720c */ /* 0x000fda0003f25270 */
[----:B--23--:R-:W-:-:S05]  /*1fd0*/  @P1 LEA R4, R3, UR51, 0x3 ;  /* 0x0000003303041c11 */ /* 0x00cfca000f8e18ff */
[----:B------:R-:W-:-:S05]  /*1fe0*/  @P1 VIADD R5, R4, 0x30 ;  /* 0x0000003004051836 */ /* 0x000fca0000000000 */
[----:B------:R-:W-:-:S04]  /*1ff0*/  @P1 PRMT R5, R88, 0x654, R5 ;  /* 0x0000065458051816 */ /* 0x000fc80000000005 */
[----:B------:R2:W-:Y:S01]  /*2000*/  @P1 SYNCS.ARRIVE.TRANS64.RED.A1T0 RZ, [R5+URZ], RZ ;  /* 0x000000ff05ff19a7 */ /* 0x0005e2000810043f */
[----:B------:R-:W-:-:S13]  /*2010*/  ISETP.GT.U32.AND P1, PT, R22, 0x1, PT ;  /* 0x000000011600780c */ /* 0x000fda0003f24070 */
[----:B--2---:R-:W-:Y:S05]  /*2020*/  @P1 BRA `(.L_x_34) ;  /* 0x0000000000041947 */ /* 0x004fea0003800000 */
[----:B-1----:R-:W-:Y:S01]  /*2030*/  BPT.TRAP 0x1 ;  /* 0x000000040000795c */ /* 0x002fe20000300000 */
.L_x_34:
[----:B------:R-:W-:Y:S01]  /*2040*/  UIADD3 UR9, UR9, 0x1, URZ ;  /* 0x0000000109097890 */ /* 0x000fe2000fffe03f */
[C---:B------:R-:W-:Y:S01]  /*2050*/  ISETP.GT.AND P2, PT, R0.reuse, 0x1, PT ;  /* 0x000000010000780c */ /* 0x040fe20003f44270 */
[----:B------:R-:W-:Y:S02]  /*2060*/  VIADD R3, R3, 0x1 ;  /* 0x0000000103037836 */ /* 0x000fe40000000000 */
[----:B------:R-:W-:Y:S01]  /*2070*/  UISETP.NE.AND UP0, UPT, UR9, 0x6, UPT ;  /* 0x000000060900788c */ /* 0x000fe2000bf05270 */
[----:B------:R-:W-:Y:S02]  /*2080*/  VIADD R0, R0, 0xffffffff ;  /* 0xffffffff00007836 */ /* 0x000fe40000000000 */
[C---:B------:R-:W-:Y:S01]  /*2090*/  ISETP.NE.AND P1, PT, R3.reuse, 0x6, PT ;  /* 0x000000060300780c */ /* 0x040fe20003f25270 */
[----:B------:R-:W-:Y:S02]  /*20a0*/  USEL UR4, URZ, 0x1, UP0 ;  /* 0x000000013f047887 */ /* 0x000fe40008000000 */
[----:B------:R-:W-:Y:S01]  /*20b0*/  USEL UR9, UR9, URZ, UP0 ;  /* 0x0000003f09097287 */ /* 0x000fe20008000000 */
[----:B------:R-:W-:-:S03]  /*20c0*/  SEL R3, R3, RZ, P1 ;  /* 0x000000ff03037207 */ /* 0x000fc60000800000 */
[----:B------:R-:W-:Y:S01]  /*20d0*/  LOP3.LUT R6, R6, UR4, RZ, 0x3c, !PT ;  /* 0x0000000406067c12 */ /* 0x000fe2000f8e3cff */
[----:B------:R-:W-:Y:S07]  /*20e0*/  @P2 BRA `(.L_x_35) ;  /* 0xfffffffc000c2947 */ /* 0x000fee000383ffff */
.L_x_28:
[----:B------:R-:W3:Y:S02]  /*20f0*/  LDC R0, c[0x0][0x28c] ;  /* 0x0000a300ff007b82 */ /* 0x000ee40000000800 */
[----:B---3--:R-:W-:-:S13]  /*2100*/  ISETP.GE.AND P1, PT, R0, 0x1, PT ;  /* 0x000000010000780c */ /* 0x008fda0003f26270 */
[----:B------:R-:W-:Y:S05]  /*2110*/  @!P1 BRA `(.L_x_36) ;  /* 0x0000000000509947 */ /* 0x000fea0003800000 */
[----:B------:R-:W-:Y:S05]  /*2120*/  @!P0 BRA `(.L_x_37) ;  /* 0x0000000000048947 */ /* 0x000fea0003800000 */
[----:B-1----:R-:W-:Y:S01]  /*2130*/  BPT.TRAP 0x1 ;  /* 0x000000040000795c */ /* 0x002fe20000300000 */
.L_x_37:
[----:B------:R-:W-:Y:S01]  /*2140*/  ISETP.NE.AND P0, PT, R89, RZ, PT ;  /* 0x000000ff5900720c */ /* 0x000fe20003f05270 */
[----:B------:R-:W-:Y:S01]  /*2150*/  BSSY B0, `(.L_x_38) ;  /* 0x000000e000007945 */ /* 0x000fe20003800000 */
[----:B------:R-:W-:-:S11]  /*2160*/  ISETP.GT.U32.AND P1, PT, R22, 0x1, PT ;  /* 0x000000011600780c */ /* 0x000fd60003f24070 */
[----:B------:R-:W-:Y:S05]  /*2170*/  @!P0 BRA `(.L_x_39) ;  /* 0x00000000002c8947 */ /* 0x000fea0003800000 */
[----:B------:R-:W-:-:S04]  /*2180*/  UISETP.LT.AND UP0, UPT, UR49, 0x1, UPT ;  /* 0x000000013100788c */ /* 0x000fc8000bf01270 */
[----:B------:R-:W-:-:S04]  /*2190*/  USEL UR6, UR49, 0x1, UP0 ;  /* 0x0000000131067887 */ /* 0x000fc80008000000 */
[----:B------:R-:W-:-:S04]  /*21a0*/  UIADD3 UR6, UR44, UR49, -UR6 ;  /* 0x000000312c067290 */ /* 0x000fc8000fffe806 */
[----:B------:R-:W-:-:S04]  /*21b0*/  UIMAD.WIDE.U32 UR4, UR6, -0x55555555, URZ ;  /* 0xaaaaaaab060478a5 */ /* 0x000fc8000f8e003f */
[----:B------:R-:W-:-:S04]  /*21c0*/  USHF.R.U32.HI UR4, URZ, 0x2, UR5 ;  /* 0x000000023f047899 */ /* 0x000fc80008011605 */
[----:B------:R-:W-:-:S04]  /*21d0*/  UIMAD UR6, UR4, -0x6, UR6 ;  /* 0xfffffffa040678a4 */ /* 0x000fc8000f8e0206 */
[----:B------:R-:W-:-:S04]  /*21e0*/  ULEA UR6, UR6, UR51, 0x3 ;  /* 0x0000003306067291 */ /* 0x000fc8000f8e183f */
[----:B------:R-:W-:-:S06]  /*21f0*/  UIADD3 UR6, UR6, 0x30, URZ ;  /* 0x0000003006067890 */ /* 0x000fcc000fffe03f */
[----:B------:R-:W-:-:S05]  /*2200*/  IMAD.U32 R3, RZ, RZ, UR6 ;  /* 0x00000006ff037e24 */ /* 0x000fca000f8e00ff */
[----:B------:R-:W-:-:S04]  /*2210*/  PRMT R0, R88, 0x654, R3 ;  /* 0x0000065458007816 */ /* 0x000fc80000000003 */
[----:B------:R3:W-:Y:S03]  /*2220*/  SYNCS.ARRIVE.TRANS64.RED.A1T0 RZ, [R0+URZ], RZ ;  /* 0x000000ff00ff79a7 */ /* 0x0007e6000810043f */
.L_x_39:
[----:B-1----:R-:W-:Y:S05]  /*2230*/  BSYNC B0 ;  /* 0x0000000000007941 */ /* 0x002fea0003800000 */
.L_x_38:
[----:B------:R-:W-:Y:S05]  /*2240*/  @P1 BRA `(.L_x_36) ;  /* 0x0000000000041947 */ /* 0x000fea0003800000 */
[----:B------:R-:W-:Y:S01]  /*2250*/  BPT.TRAP 0x1 ;  /* 0x000000040000795c */ /* 0x000fe20000300000 */
.L_x_36:
[----:B------:R-:W-:Y:S01]  /*2260*/  UIADD3 UR6, UR51, 0x200, URZ ;  /* 0x0000020033067890 */ /* 0x000fe2000fffe03f */
[----:B------:R-:W-:Y:S01]  /*2270*/  R2UR UR46, R23 ;  /* 0x00000000172e72ca */ /* 0x000fe200000e0000 */
[----:B------:R-:W-:Y:S01]  /*2280*/  UIADD3 UR54, UR49, UR44, URZ ;  /* 0x0000002c31367290 */ /* 0x000fe2000fffe03f */
[----:B------:R-:W-:Y:S01]  /*2290*/  R2UR UR45, R94 ;  /* 0x000000005e2d72ca */ /* 0x000fe200000e0000 */
[----:B------:R-:W-:Y:S02]  /*22a0*/  UISETP.GE.U32.AND UP1, UPT, UR49, 0x6, UPT ;  /* 0x000000063100788c */ /* 0x000fe4000bf26070 */
[----:B------:R-:W-:Y:S02]  /*22b0*/  ULOP3.LUT UP2, URZ, UR6, 0x1bf, URZ, 0xc0, !UPT ;  /* 0x000001bf063f7892 */ /* 0x000fe4000f84c03f */
[----:B------:R-:W-:-:S04]  /*22c0*/  UISETP.GT.U32.AND UP0, UPT, UR54, 0x5, UPT ;  /* 0x000000053600788c */ /* 0x000fc8000bf04070 */
[----:B------:R-:W-:Y:S01]  /*22d0*/  UISETP.LT.U32.AND UP0, UPT, UR49, 0x6, UP0 ;  /* 0x000000063100788c */ /* 0x000fe20008701070 */
[----:B------:R-:W-:Y:S01]  /*22e0*/  PLOP3.LUT P0, PT, PT, PT, UP2, 0x80, 0x0 ;  /* 0x000000000000781c */ /* 0x000fe20003f0f028 */
[----:B------:R-:W-:Y:S02]  /*22f0*/  USHF.L.U32 UR46, UR46, 0x7, URZ ;  /* 0x000000072e2e7899 */ /* 0x000fe4000800063f */
[----:B------:R-:W-:Y:S02]  /*2300*/  @UP1 UIMAD.WIDE.U32 UR4, UR54, -0x55555555, URZ ;  /* 0xaaaaaaab360418a5 */ /* 0x000fe4000f8e003f */
[----:B------:R-:W-:Y:S02]  /*2310*/  USEL UR6, URZ, 0x1, !UP0 ;  /* 0x000000013f067887 */ /* 0x000fe4000c000000 */
[----:B------:R-:W-:Y:S02]  /*2320*/  @UP1 USHF.R.U32.HI UR4, URZ, 0x2, UR5 ;  /* 0x000000023f041899 */ /* 0x000fe40008011605 */
[----:B------:R-:W-:-:S02]  /*2330*/  ULOP3.LUT UR48, UR48, UR6, URZ, 0x3c, !UPT ;  /* 0x0000000630307292 */ /* 0x000fc4000f8e3c3f */
[----:B------:R-:W-:Y:S02]  /*2340*/  USHF.L.U32 UR45, UR45, 0x7, URZ ;  /* 0x000000072d2d7899 */ /* 0x000fe4000800063f */
[----:B------:R-:W-:Y:S01]  /*2350*/  @UP1 ULOP3.LUT UR48, UR48, 0x1, UR4, 0x78, !UPT ;  /* 0x0000000130301892 */ /* 0x000fe2000f8e7804 */
[----:B------:R-:W-:Y:S11]  /*2360*/  @!P0 BRA `(.L_x_40) ;  /* 0x00000000007c8947 */ /* 0x000ff60003800000 */
[----:B------:R-:W-:Y:S01]  /*2370*/  MOV R23, 0x0 ;  /* 0x0000000000177802 */ /* 0x000fe20000000f00 */
[----:B------:R-:W-:Y:S01]  /*2380*/  ULDC.64 UR4, c[0x4][0x80] ;  /* 0x0100200000047ab9 */ /* 0x000fe20000000a00 */
[----:B------:R-:W-:Y:S01]  /*2390*/  ULDC.64 UR6, c[0x4][0x10] ;  /* 0x0100040000067ab9 */ /* 0x000fe20000000a00 */
[----:B--2---:R-:W-:Y:S01]  /*23a0*/  MOV R4, UR4 ;  /* 0x0000000400047c02 */ /* 0x004fe20008000f00 */
[----:B------:R2:W4:Y:S01]  /*23b0*/  LDC.64 R14, c[0x4][R23] ;  /* 0x01000000170e7b82 */ /* 0x0005220000000a00 */
        /* <DEDUP_REMOVED lines=10> */
[----:B-1-345:R-:W-:Y:S05]  /*2460*/  CALL.ABS.NOINC R14 ;  /* 0x000000000e007343 */ /* 0x03afea0003c00000 */
.L_x_41:
[----:B------:R1:W2:Y:S01]  /*2470*/  LDC.64 R14, c[0x4][R23] ;  /* 0x01000000170e7b82 */ /* 0x0002a20000000a00 */
[----:B------:R-:W-:Y:S01]  /*2480*/  ULDC.64 UR4, c[0x4][0x80] ;  /* 0x0100200000047ab9 */ /* 0x000fe20000000a00 */
[----:B------:R-:W-:Y:S01]  /*2490*/  ULDC.64 UR6, c[0x4][0x10] ;  /* 0x0100040000067ab9 */ /* 0x000fe20000000a00 */
[----:B------:R-:W-:Y:S02]  /*24a0*/  IMAD.U32 R4, RZ, RZ, UR4 ;  /* 0x00000004ff047e24 */ /* 0x000fe4000f8e00ff */
[----:B------:R-:W-:Y:S01]  /*24b0*/  IMAD.U32 R5, RZ, RZ, UR5 ;  /* 0x00000005ff057e24 */ /* 0x000fe2000f8e00ff */
[----:B------:R-:W-:Y:S01]  /*24c0*/  ULDC.64 UR4, c[0x4][0x88] ;  /* 0x0100220000047ab9 */ /* 0x000fe20000000a00 */
[----:B------:R-:W-:Y:S01]  /*24d0*/  IMAD.U32 R10, RZ, RZ, UR6 ;  /* 0x00000006ff0a7e24 */ /* 0x000fe2000f8e00ff */
[----:B------:R-:W-:Y:S01]  /*24e0*/  MOV R7, UR5 ;  /* 0x0000000500077c02 */ /* 0x000fe20008000f00 */
[----:B------:R-:W-:Y:S02]  /*24f0*/  IMAD.U32 R6, RZ, RZ, UR4 ;  /* 0x00000004ff067e24 */ /* 0x000fe4000f8e00ff */
[----:B------:R-:W-:-:S02]  /*2500*/  IMAD.U32 R11, RZ, RZ, UR7 ;  /* 0x00000007ff0b7e24 */ /* 0x000fc4000f8e00ff */
[----:B------:R-:W-:Y:S02]  /*2510*/  IMAD.MOV.U32 R8, RZ, RZ, 0x70 ;  /* 0x00000070ff087424 */ /* 0x000fe400078e00ff */
[----:B------:R-:W-:Y:S02]  /*2520*/  IMAD.MOV.U32 R12, RZ, RZ, 0x1 ;  /* 0x00000001ff0c7424 */ /* 0x000fe400078e00ff */
[----:B-1----:R-:W-:-:S07]  /*2530*/  IMAD.MOV.U32 R13, RZ, RZ, RZ ;  /* 0x000000ffff0d7224 */ /* 0x002fce00078e00ff */
[----:B------:R-:W-:-:S07]  /*2540*/  LEPC R20, `(.L_x_40) ;  /* 0x000000001014794e */ /* 0x000fce0000000000 */
[----:B--2---:R-:W-:Y:S05]  /*2550*/  CALL.ABS.NOINC R14 ;  /* 0x000000000e007343 */ /* 0x004fea0003c00000 */
.L_x_40:
[----:B------:R-:W-:Y:S02]  /*2560*/  ULDC.64 UR4, c[0x0][0x590] ;  /* 0x0001640000047ab9 */ /* 0x000fe40000000a00 */
[----:B------:R-:W-:Y:S01]  /*2570*/  MOV R118, UR4 ;  /* 0x0000000400767c02 */ /* 0x000fe20008000f00 */
[----:B------:R-:W-:-:S03]  /*2580*/  IMAD.U32 R119, RZ, RZ, UR5 ;  /* 0x00000005ff777e24 */ /* 0x000fc6000f8e00ff */
[----:B------:R-:W-:-:S04]  /*2590*/  ISETP.NE.U32.AND P2, PT, R118, RZ, PT ;  /* 0x000000ff7600720c */ /* 0x000fc80003f45070 */
[----:B------:R-:W-:-:S13]  /*25a0*/  ISETP.NE.AND.EX P2, PT, R119, RZ, PT, P2 ;  /* 0x000000ff7700720c */ /* 0x000fda0003f45320 */
[----:B------:R-:W-:Y:S05]  /*25b0*/  @!P2 BRA `(.L_x_42) ;  /* 0x000000000034a947 */ /* 0x000fea0003800000 */
[----:B------:R-:W-:Y:S02]  /*25c0*/  ULDC.64 UR4, c[0x0][0x588] ;  /* 0x0001620000047ab9 */ /* 0x000fe40000000a00 */
[----:B------:R-:W-:-:S04]  /*25d0*/  ISETP.NE.U32.AND P0, PT, RZ, UR4, PT ;  /* 0x00000004ff007c0c */ /* 0x000fc8000bf05070 */
[----:B------:R-:W-:-:S13]  /*25e0*/  ISETP.NE.AND.EX P0, PT, RZ, UR5, PT, P0 ;  /* 0x00000005ff007c0c */ /* 0x000fda000bf05300 */
[----:B------:R-:W-:Y:S05]  /*25f0*/  @!P0 BRA `(.L_x_43) ;  /* 0x0000000000188947 */ /* 0x000fea0003800000 */
[----:B--2---:R-:W2:Y:S01]  /*2600*/  LDC.64 R4, c[0x0][0x588] ;  /* 0x00016200ff047b82 */ /* 0x004ea20000000a00 */
[----:B------:R-:W-:-:S04]  /*2610*/  IMAD R3, R118, UR47, RZ ;  /* 0x0000002f76037c24 */ /* 0x000fc8000f8e02ff */
[----:B--2---:R-:W-:-:S05]  /*2620*/  IMAD.WIDE R4, R3, 0x4, R4 ;  /* 0x0000000403047825 */ /* 0x004fca00078e0204 */
[----:B-----5:R4:W5:Y:S01]  /*2630*/  LDG.E R91, desc[UR40][R4.64] ;  /* 0x00000028045b7981 */ /* 0x020962000c1e1900 */
[----:B------:R-:W-:Y:S01]  /*2640*/  IMAD.MOV.U32 R90, RZ, RZ, 0x1 ;  /* 0x00000001ff5a7424 */ /* 0x000fe200078e00ff */
[----:B------:R-:W-:Y:S06]  /*2650*/  BRA `(.L_x_42) ;  /* 0x00000000000c7947 */ /* 0x000fec0003800000 */
.L_x_43:
[----:B------:R-:W-:Y:S01]  /*2660*/  ULDC UR4, c[0x0][0x580] ;  /* 0x0001600000047ab9 */ /* 0x000fe20000000800 */
[----:B------:R-:W-:Y:S02]  /*2670*/  IMAD.MOV.U32 R90, RZ, RZ, 0x1 ;  /* 0x00000001ff5a7424 */ /* 0x000fe400078e00ff */
[----:B-----5:R-:W-:-:S07]  /*2680*/  IMAD.U32 R91, RZ, RZ, UR4 ;  /* 0x00000004ff5b7e24 */ /* 0x020fce000f8e00ff */
.L_x_42:
[----:B------:R-:W1:Y:S02]  /*2690*/  LDC.64 R6, c[0x0][0x5b0] ;  /* 0x00016c00ff067b82 */ /* 0x000e640000000a00 */
[----:B-1----:R-:W-:-:S04]  /*26a0*/  ISETP.NE.U32.AND P0, PT, R6, RZ, PT ;  /* 0x000000ff0600720c */ /* 0x002fc80003f05070 */
[----:B------:R-:W-:-:S13]  /*26b0*/  ISETP.NE.AND.EX P0, PT, R7, RZ, PT, P0 ;  /* 0x000000ff0700720c */ /* 0x000fda0003f05300 */
[----:B------:R-:W-:Y:S05]  /*26c0*/  @!P0 BRA `(.L_x_44) ;  /* 0x00000000002c8947 */ /* 0x000fea0003800000 */
[----:B------:R-:W-:Y:S02]  /*26d0*/  ULDC.64 UR4, c[0x0][0x5a8] ;  /* 0x00016a0000047ab9 */ /* 0x000fe40000000a00 */
[----:B------:R-:W-:-:S04]  /*26e0*/  ISETP.NE.U32.AND P0, PT, RZ, UR4, PT ;  /* 0x00000004ff007c0c */ /* 0x000fc8000bf05070 */
[----:B------:R-:W-:-:S13]  /*26f0*/  ISETP.NE.AND.EX P0, PT, RZ, UR5, PT, P0 ;  /* 0x00000005ff007c0c */ /* 0x000fda000bf05300 */
[----:B------:R-:W-:Y:S05]  /*2700*/  @!P0 BRA `(.L_x_45) ;  /* 0x0000000000148947 */ /* 0x000fea0003800000 */
[----:B--2-4-:R-:W1:Y:S01]  /*2710*/  LDC.64 R4, c[0x0][0x5a8] ;  /* 0x00016a00ff047b82 */ /* 0x014e620000000a00 */
[----:B------:R-:W-:-:S04]  /*2720*/  IMAD R3, R6, UR47, RZ ;  /* 0x0000002f06037c24 */ /* 0x000fc8000f8e02ff */
[----:B-1----:R-:W-:-:S05]  /*2730*/  IMAD.WIDE R4, R3, 0x4, R4 ;  /* 0x0000000403047825 */ /* 0x002fca00078e0204 */
[----:B-----5:R1:W5:Y:S01]  /*2740*/  LDG.E R92, desc[UR40][R4.64] ;  /* 0x00000028045c7981 */ /* 0x020362000c1e1900 */
[----:B------:R-:W-:Y:S05]  /*2750*/  BRA `(.L_x_44) ;  /* 0x0000000000087947 */ /* 0x000fea0003800000 */
.L_x_45:
[----:B------:R-:W-:Y:S02]  /*2760*/  ULDC UR4, c[0x0][0x5a0] ;  /* 0x0001680000047ab9 */ /* 0x000fe40000000800 */
[----:B-----5:R-:W-:-:S07]  /*2770*/  IMAD.U32 R92, RZ, RZ, UR4 ;  /* 0x00000004ff5c7e24 */ /* 0x020fce000f8e00ff */
.L_x_44:
[----:B------:R-:W-:Y:S01]  /*2780*/  ULDC.64 UR4, c[0x0][0x588] ;  /* 0x0001620000047ab9 */ /* 0x000fe20000000a00 */
[----:B------:R-:W-:Y:S01]  /*2790*/  ISETP.NE.U32.AND P1, PT, R118, RZ, PT ;  /* 0x000000ff7600720c */ /* 0x000fe20003f25070 */
[----:B------:R-:W-:Y:S02]  /*27a0*/  UISETP.NE.U32.AND UP0, UPT, UR4, URZ, UPT ;  /* 0x0000003f0400728c */ /* 0x000fe4000bf05070 */
[----:B------:R-:W-:Y:S02]  /*27b0*/  ISETP.NE.U32.AND P3, PT, RZ, UR4, PT ;  /* 0x00000004ff007c0c */ /* 0x000fe4000bf65070 */
[----:B------:R-:W-:Y:S01]  /*27c0*/  ISETP.NE.AND.EX P5, PT, R119, RZ, PT, P1 ;  /* 0x000000ff7700720c */ /* 0x000fe20003fa5310 */
[----:B------:R-:W-:Y:S02]  /*27d0*/  UISETP.NE.AND.EX UP0, UPT, UR5, URZ, UPT, UP0 ;  /* 0x0000003f0500728c */ /* 0x000fe4000bf05300 */
[----:B------:R-:W-:Y:S02]  /*27e0*/  ISETP.NE.AND.EX P3, PT, RZ, UR5, PT, P3 ;  /* 0x00000005ff007c0c */ /* 0x000fe4000bf65330 */
[----:B------:R-:W-:-:S02]  /*27f0*/  PLOP3.LUT P0, PT, PT, PT, PT, 0x8, 0x0 ;  /* 0x000000000000781c */ /* 0x000fc40003f0e170 */
[----:B------:R-:W-:-:S04]  /*2800*/  PLOP3.LUT P4, PT, PT, PT, UP0, 0x80, 0x0 ;  /* 0x000000000000781c */ /* 0x000fc80003f8f008 */
[----:B------:R-:W-:-:S05]  /*2810*/  PLOP3.LUT P4, PT, P4, PT, PT, 0x8, 0x0 ;  /* 0x000000000000781c */ /* 0x000fca000278e170 */
[----:B------:R-:W-:Y:S08]  /*2820*/  @P3 BRA P5, `(.L_x_46) ;  /* 0x0000000000243947 */ /* 0x000ff00002800000 */
[----:B------:R-:W-:Y:S04]  /*2830*/  BSSY B0, `(.L_x_46) ;  /* 0x0000008000007945 */ /* 0x000fe80003800000 */
[----:B------:R-:W-:Y:S05]  /*2840*/  @!P2 BRA `(.L_x_47) ;  /* 0x000000000014a947 */ /* 0x000fea0003800000 */
[----:B------:R-:W-:Y:S02]  /*2850*/  LOP3.LUT P3, RZ, R90, 0xff, RZ, 0xc0, !PT ;  /* 0x000000ff5aff7812 */ /* 0x000fe4000786c0ff */
[----:B------:R-:W-:-:S11]  /*2860*/  PLOP3.LUT P0, PT, P4, PT, PT, 0x80, 0x0 ;  /* 0x000000000000781c */ /* 0x000fd6000270f070 */
[----:B------:R-:W-:Y:S05]  /*2870*/  @!P3 BRA `(.L_x_48) ;  /* 0x00000000000cb947 */ /* 0x000fea0003800000 */
[----:B-----5:R-:W-:Y:S01]  /*2880*/  FSETP.EQ.AND P0, PT, R91, RZ, PT ;  /* 0x000000ff5b00720b */ /* 0x020fe20003f02000 */
[----:B------:R-:W-:-:S12]  /*2890*/  BRA `(.L_x_48) ;  /* 0x0000000000047947 */ /* 0x000fd80003800000 */
.L_x_47:
[----:B-----5:R-:W-:-:S13]  /*28a0*/  FSETP.EQ.AND P0, PT, R91, RZ, PT ;  /* 0x000000ff5b00720b */ /* 0x020fda0003f02000 */
.L_x_48:
[----:B------:R-:W-:Y:S05]  /*28b0*/  BSYNC B0 ;  /* 0x0000000000007941 */ /* 0x000fea0003800000 */
.L_x_46:
[----:B------:R-:W-:Y:S04]  /*28c0*/  BSSY B0, `(.L_x_49) ;  /* 0x0000007000007945 */ /* 0x000fe80003800000 */
[----:B------:R-:W-:Y:S05]  /*28d0*/  @!P2 BRA `(.L_x_50) ;  /* 0x000000000010a947 */ /* 0x000fea0003800000 */
[----:B------:R-:W-:-:S13]  /*28e0*/  LOP3.LUT P2, RZ, R90, 0xff, RZ, 0xc0, !PT ;  /* 0x000000ff5aff7812 */ /* 0x000fda000784c0ff */
[----:B------:R-:W-:Y:S05]  /*28f0*/  @!P2 BRA `(.L_x_51) ;  /* 0x00000000000ca947 */ /* 0x000fea0003800000 */
[----:B-----5:R-:W-:Y:S01]  /*2900*/  FSETP.EQ.AND P4, PT, R91, RZ, PT ;  /* 0x000000ff5b00720b */ /* 0x020fe20003f82000 */
[----:B------:R-:W-:-:S12]  /*2910*/  BRA `(.L_x_51) ;  /* 0x0000000000047947 */ /* 0x000fd80003800000 */
.L_x_50:
[----:B-----5:R-:W-:-:S13]  /*2920*/  FSETP.EQ.AND P4, PT, R91, RZ, PT ;  /* 0x000000ff5b00720b */ /* 0x020fda0003f82000 */
.L_x_51:
[----:B------:R-:W-:Y:S05]  /*2930*/  BSYNC B0 ;  /* 0x0000000000007941 */ /* 0x000fea0003800000 */
.L_x_49:
[----:B------:R-:W-:Y:S01]  /*2940*/  BSSY B0, `(.L_x_52) ;  /* 0x0000029000007945 */ /* 0x000fe20003800000 */
[----:B------:R-:W-:Y:S02]  /*2950*/  LOP3.LUT R93, R93, 0x1, RZ, 0x3c, !PT ;  /* 0x000000015d5d7812 */ /* 0x000fe400078e3cff */
[----:B------:R-:W-:Y:S02]  /*2960*/  CS2R R6, SRZ ;  /* 0x0000000000067805 */ /* 0x000fe4000001ff00 */
[----:B------:R-:W-:Y:S02]  /*2970*/  MOV R21, RZ ;  /* 0x000000ff00157202 */ /* 0x000fe40000000f00 */
[----:B-12-4-:R-:W-:Y:S02]  /*2980*/  CS2R R4, SRZ ;  /* 0x0000000000047805 */ /* 0x016fe4000001ff00 */
[----:B------:R-:W-:Y:S02]  /*2990*/  CS2R R10, SRZ ;  /* 0x00000000000a7805 */ /* 0x000fe4000001ff00 */
[----:B------:R-:W-:Y:S01]  /*29a0*/  CS2R R8, SRZ ;  /* 0x0000000000087805 */ /* 0x000fe2000001ff00 */
[----:B------:R-:W-:Y:S06]  /*29b0*/  @P0 BRA `(.L_x_53) ;  /* 0x0000000000840947 */ /* 0x000fec0003800000 */
[----:B------:R-:W-:-:S13]  /*29c0*/  ISETP.NE.AND P2, PT, R115, 0x3, PT ;  /* 0x000000037300780c */ /* 0x000fda0003f45270 */
[----:B------:R-:W-:Y:S05]  /*29d0*/  @!P2 BRA `(.L_x_54) ;  /* 0x000000000004a947 */ /* 0x000fea0003800000 */
[----:B------:R-:W-:Y:S01]  /*29e0*/  BPT.TRAP 0x1 ;  /* 0x000000040000795c */ /* 0x000fe20000300000 */
.L_x_54:
[----:B---3--:R-:W-:Y:S01]  /*29f0*/  SHF.L.U32 R0, R93, 0x1f, RZ ;  /* 0x0000001f5d007819 */ /* 0x008fe200000006ff */
[----:B------:R-:W-:Y:S01]  /*2a00*/  BSSY B1, `(.L_x_55) ;  /* 0x0000005000017945 */ /* 0x000fe20003800000 */
[----:B------:R-:W-:Y:S02]  /*2a10*/  IMAD.MOV.U32 R21, RZ, RZ, 0x1 ;  /* 0x00000001ff157424 */ /* 0x000fe400078e00ff */
[----:B------:R-:W1:Y:S01]  /*2a20*/  SYNCS.PHASECHK.TRANS64.TRYWAIT P2, [UR51+0x60], R0 ;  /* 0x00006000ff0075a7 */ /* 0x000e620008040173 */
[----:B------:R-:W-:Y:S01]  /*2a30*/  IMAD.MOV.U32 R6, RZ, RZ, RZ ;  /* 0x000000ffff067224 */ /* 0x000fe200078e00ff */
[----:B-1----:R-:W-:Y:S06]  /*2a40*/  @!P2 BRA `(.L_x_56) ;  /* 0x000000b40044a947 */ /* 0x002fec0003800000 */
.L_x_173:
[----:B------:R-:W-:Y:S05]  /*2a50*/  BSYNC B1 ;  /* 0x0000000000017941 */ /* 0x000fea0003800000 */
.L_x_55:
[----:B------:R-:W-:Y:S02]  /*2a60*/  CS2R R4, SRZ ;  /* 0x0000000000047805 */ /* 0x000fe4000001ff00 */
[----:B------:R-:W-:Y:S02]  /*2a70*/  CS2R R10, SRZ ;  /* 0x00000000000a7805 */ /* 0x000fe4000001ff00 */
[----:B------:R-:W-:Y:S01]  /*2a80*/  CS2R R8, SRZ ;  /* 0x0000000000087805 */ /* 0x000fe2000001ff00 */
[----:B------:R-:W-:Y:S06]  /*2a90*/  @P4 BRA `(.L_x_53) ;  /* 0x00000000004c4947 */ /* 0x000fec0003800000 */
[C---:B-1----:R-:W-:Y:S01]  /*2aa0*/  IMAD.SHL.U32 R0, R18.reuse, 0x10, RZ ;  /* 0x0000001012007824 */ /* 0x042fe200078e00ff */
[----:B------:R-:W-:Y:S01]  /*2ab0*/  SHF.R.U32.HI R5, RZ, 0x1, R18 ;  /* 0x00000001ff057819 */ /* 0x000fe20000011612 */
[C---:B------:R-:W-:Y:S01]  /*2ac0*/  IMAD.SHL.U32 R3, R18.reuse, 0x20, RZ ;  /* 0x0000002012037824 */ /* 0x040fe200078e00ff */
[----:B------:R-:W-:Y:S01]  /*2ad0*/  SHF.L.U32 R7, R18, 0x2, RZ ;  /* 0x0000000212077819 */ /* 0x000fe200000006ff */
[----:B------:R-:W-:Y:S05]  /*2ae0*/  WARPSYNC.ALL ;  /* 0x0000000000007948 */ /* 0x000fea0003800000 */
[----:B------:R-:W-:Y:S02]  /*2af0*/  LOP3.LUT R0, R0, 0xe00, RZ, 0xc0, !PT ;  /* 0x00000e0000007812 */ /* 0x000fe400078ec0ff */
[----:B------:R-:W-:-:S02]  /*2b00*/  LOP3.LUT R4, R3, 0xc0, RZ, 0xc0, !PT ;  /* 0x000000c003047812 */ /* 0x000fc400078ec0ff */
[----:B------:R-:W-:Y:S02]  /*2b10*/  LOP3.LUT R0, R0, 0x20, R3, 0xf8, !PT ;  /* 0x0000002000007812 */ /* 0x000fe400078ef803 */
[----:B------:R-:W-:Y:S02]  /*2b20*/  LOP3.LUT R4, R4, 0x8, R5, 0xf8, !PT ;  /* 0x0000000804047812 */ /* 0x000fe400078ef805 */
[----:B------:R-:W-:Y:S02]  /*2b30*/  LOP3.LUT R0, R0, 0x100, R3, 0xf8, !PT ;  /* 0x0000010000007812 */ /* 0x000fe400078ef803 */
[----:B------:R-:W-:Y:S02]  /*2b40*/  LOP3.LUT R7, R4, 0x18, R7, 0x78, !PT ;  /* 0x0000001804077812 */ /* 0x000fe400078e7807 */
[----:B------:R-:W-:Y:S02]  /*2b50*/  LOP3.LUT P2, RZ, R18, 0x4, RZ, 0xc0, !PT ;  /* 0x0000000412ff7812 */ /* 0x000fe4000784c0ff */
[----:B------:R-:W-:-:S04]  /*2b60*/  LOP3.LUT R0, R0, R7, RZ, 0xfc, !PT ;  /* 0x0000000700007212 */ /* 0x000fc800078efcff */
[----:B------:R-:W-:-:S05]  /*2b70*/  LEA R0, R0, UR51, 0x1 ;  /* 0x0000003300007c11 */ /* 0x000fca000f8e08ff */
[C---:B------:R-:W-:Y:S01]  /*2b80*/  VIADD R3, R0.reuse, 0x200 ;  /* 0x0000020000037836 */ /* 0x040fe20000000000 */
[----:B------:R2:W4:Y:S01]  /*2b90*/  LDSM.16.M88.4 R8, [R0+0x200] ;  /* 0x000200000008783b */ /* 0x0005220000000200 */
[----:B------:R-:W-:Y:S02]  /*2ba0*/  VIADD R4, R0, 0x220 ;  /* 0x0000022000047836 */ /* 0x000fe40000000000 */
[----:B------:R-:W-:-:S06]  /*2bb0*/  @P2 VIADD R4, R3, 0xffffffe0 ;  /* 0xffffffe003042836 */ /* 0x000fcc0000000000 */
[----:B--2---:R-:W1:Y:S02]  /*2bc0*/  LDSM.16.M88.4 R4, [R4] ;  /* 0x000000000404783b */ /* 0x004e640000000200 */
.L_x_53:
[----:B------:R-:W-:Y:S05]  /*2bd0*/  BSYNC B0 ;  /* 0x0000000000007941 */ /* 0x000fea0003800000 */
.L_x_52:
[----:B-1-34-:R-:W-:Y:S01]  /*2be0*/  IMAD.U32 R0, R9, 0x10000, RZ ;  /* 0x0001000009007824 */ /* 0x01afe200078e00ff */
[----:B------:R-:W-:Y:S01]  /*2bf0*/  SHF.R.U32.HI R132, RZ, 0x1, R18 ;  /* 0x00000001ff847819 */ /* 0x000fe20000011612 */
[----:B------:R-:W-:Y:S01]  /*2c00*/  IMAD.MOV.U32 R3, RZ, RZ, 0x3aae005b ;  /* 0x3aae005bff037424 */ /* 0x000fe200078e00ff */
[----:B------:R-:W-:Y:S05]  /*2c10*/  WARPSYNC.ALL ;  /* 0x0000000000007948 */ /* 0x000fea0003800000 */
[----:B-----5:R-:W-:Y:S01]  /*2c20*/  FMUL R23, R91, R0 ;  /* 0x000000005b177220 */ /* 0x020fe20000400000 */
[----:B------:R-:W-:Y:S01]  /*2c30*/  MOV R0, 0x38eb4c3a ;  /* 0x38eb4c3a00007802 */ /* 0x000fe20000000f00 */
[----:B------:R-:W-:Y:S01]  /*2c40*/  IMAD.MOV.U32 R12, RZ, RZ, 0x3c09919f ;  /* 0x3c09919fff0c7424 */ /* 0x000fe200078e00ff */
[----:B------:R-:W-:Y:S01]  /*2c50*/  BSSY B0, `(.L_x_57) ;  /* 0x00001ee000007945 */ /* 0x000fe20003800000 */
[----:B------:R-:W-:Y:S01]  /*2c60*/  FFMA R94, R92, R26, R23 ;  /* 0x0000001a5c5e7223 */ /* 0x000fe20000000017 */
[----:B------:R-:W-:-:S03]  /*2c70*/  IMAD.MOV.U32 R14, RZ, RZ, 0x3e235519 ;  /* 0x3e235519ff0e7424 */ /* 0x000fc600078e00ff */
[----:B------:R-:W-:-:S04]  /*2c80*/  FMUL R100, R94, 0.70710676908493041992 ;  /* 0x3f3504f35e647820 */ /* 0x000fc80000400000 */
[C---:B------:R-:W-:Y:S01]  /*2c90*/  FMUL R13, R100.reuse, R100 ;  /* 0x00000064640d7220 */ /* 0x040fe20000400000 */
[----:B------:R-:W-:-:S04]  /*2ca0*/  FSETP.GE.AND P2, PT, |R100|, 1.0029599666595458984, PT ;  /* 0x3f8060fe6400780b */ /* 0x000fc80003f46200 */
[----:B------:R-:W-:Y:S01]  /*2cb0*/  FSEL R26, |R100|, R13, P2 ;  /* 0x0000000d641a7208 */ /* 0x000fe20001000200 */
[----:B------:R-:W-:Y:S01]  /*2cc0*/  IMAD.MOV.U32 R13, RZ, RZ, 0x3d24d99a ;  /* 0x3d24d99aff0d7424 */ /* 0x000fe200078e00ff */
[----:B------:R-:W-:Y:S02]  /*2cd0*/  FSEL R15, R0, 8.4834944573231041431e-05, P2 ;  /* 0x38b1e96a000f7808 */ /* 0x000fe40001000000 */
[----:B------:R-:W-:Y:S02]  /*2ce0*/  FSEL R95, -R3, -0.00082130916416645050049, P2 ;  /* 0xba574d20035f7808 */ /* 0x000fe40001000100 */
[----:B------:R-:W-:Y:S02]  /*2cf0*/  FSEL R20, R12, 0.0052134888246655464172, P2 ;  /* 0x3baad5ea0c147808 */ /* 0x000fe40001000000 */
[----:B------:R-:W-:Y:S01]  /*2d00*/  FSEL R96, -R13, -0.026868773624300956726, P2 ;  /* 0xbcdc1be70d607808 */ /* 0x000fe20001000100 */
[----:B------:R-:W-:Y:S01]  /*2d10*/  FFMA R15, R26, R15, R95 ;  /* 0x0000000f1a0f7223 */ /* 0x000fe2000000005f */
[----:B------:R-:W-:-:S03]  /*2d20*/  FSEL R98, R14, 0.11284004896879196167, P2 ;  /* 0x3de718af0e627808 */ /* 0x000fc60001000000 */
[C---:B------:R-:W-:Y:S01]  /*2d30*/  FFMA R95, R26.reuse, R15, R20 ;  /* 0x0000000f1a5f7223 */ /* 0x040fe20000000014 */
[----:B------:R-:W-:Y:S01]  /*2d40*/  MOV R15, 0x3f69b4f9 ;  /* 0x3f69b4f9000f7802 */ /* 0x000fe20000000f00 */
[----:B------:R-:W-:Y:S02]  /*2d50*/  IMAD.MOV.U32 R20, RZ, RZ, 0x3f210a14 ;  /* 0x3f210a14ff147424 */ /* 0x000fe400078e00ff */
[----:B------:R-:W-:Y:S01]  /*2d60*/  FFMA R95, R26, R95, R96 ;  /* 0x0000005f1a5f7223 */ /* 0x000fe20000000060 */
[----:B------:R-:W-:-:S03]  /*2d70*/  FSEL R96, R15, -0.37612664699554443359, P2 ;  /* 0xbec093ac0f607808 */ /* 0x000fc60001000000 */
[----:B------:R-:W-:Y:S01]  /*2d80*/  FFMA R95, R26, R95, R98 ;  /* 0x0000005f1a5f7223 */ /* 0x000fe20000000062 */
[----:B------:R-:W-:-:S03]  /*2d90*/  FSEL R98, R20, 0.12837915122509002686, P2 ;  /* 0x3e0375d314627808 */ /* 0x000fc60001000000 */
[----:B------:R-:W-:Y:S01]  /*2da0*/  FFMA R95, R26, R95, R96 ;  /* 0x0000005f1a5f7223 */ /* 0x000fe20000000060 */
[----:B------:R-:W-:-:S03]  /*2db0*/  FSEL R96, -|R100|, R100, P2 ;  /* 0x0000006464607208 */ /* 0x000fc60001000300 */
[----:B------:R-:W-:Y:S01]  /*2dc0*/  FFMA R95, R26, R95, R98 ;  /* 0x0000005f1a5f7223 */ /* 0x000fe20000000062 */
[----:B------:R-:W-:Y:S01]  /*2dd0*/  LOP3.LUT R26, R9, 0xffff0000, RZ, 0xc0, !PT ;  /* 0xffff0000091a7812 */ /* 0x000fe200078ec0ff */
[C---:B------:R-:W-:Y:S01]  /*2de0*/  IMAD.U32 R98, R10.reuse, 0x10000, RZ ;  /* 0x000100000a627824 */ /* 0x040fe200078e00ff */
[----:B------:R-:W-:Y:S01]  /*2df0*/  LOP3.LUT R10, R10, 0xffff0000, RZ, 0xc0, !PT ;  /* 0xffff00000a0a7812 */ /* 0x000fe200078ec0ff */
[----:B------:R-:W-:Y:S02]  /*2e00*/  FFMA R96, R95, R96, R96 ;  /* 0x000000605f607223 */ /* 0x000fe40000000060 */
[C---:B------:R-:W-:Y:S01]  /*2e10*/  FMUL R97, R91.reuse, R26 ;  /* 0x0000001a5b617220 */ /* 0x040fe20000400000 */
[C---:B------:R-:W-:Y:S01]  /*2e20*/  FMUL R95, R91.reuse, R98 ;  /* 0x000000625b5f7220 */ /* 0x040fe20000400000 */
[----:B------:R-:W1:Y:S01]  /*2e30*/  @P2 MUFU.EX2 R99, R96 ;  /* 0x0000006000632308 */ /* 0x000e620000000800 */
[----:B------:R-:W-:Y:S01]  /*2e40*/  FMUL R26, R91, R10 ;  /* 0x0000000a5b1a7220 */ /* 0x000fe20000400000 */
[C---:B------:R-:W-:Y:S01]  /*2e50*/  FFMA R9, R92.reuse, R27, R97 ;  /* 0x0000001b5c097223 */ /* 0x040fe20000000061 */
[----:B------:R-:W-:-:S02]  /*2e60*/  FFMA R28, R92, R28, R95 ;  /* 0x0000001c5c1c7223 */ /* 0x000fc4000000005f */
[----:B------:R-:W-:Y:S01]  /*2e70*/  FFMA R10, R92, R29, R26 ;  /* 0x0000001d5c0a7223 */ /* 0x000fe2000000001a */
[C---:B------:R-:W-:Y:S01]  /*2e80*/  FMUL R116, R9.reuse, 0.70710676908493041992 ;  /* 0x3f3504f309747820 */ /* 0x040fe20000400000 */
[----:B------:R-:W-:Y:S01]  /*2e90*/  FMUL R120, R28, 0.70710676908493041992 ;  /* 0x3f3504f31c787820 */ /* 0x000fe20000400000 */
[----:B------:R-:W-:Y:S01]  /*2ea0*/  FMUL R9, R9, 0.5 ;  /* 0x3f00000009097820 */ /* 0x000fe20000400000 */
[----:B------:R-:W-:Y:S01]  /*2eb0*/  FMUL R122, R10, 0.70710676908493041992 ;  /* 0x3f3504f30a7a7820 */ /* 0x000fe20000400000 */
[----:B------:R-:W-:Y:S01]  /*2ec0*/  FMUL R27, R116, R116 ;  /* 0x00000074741b7220 */ /* 0x000fe20000400000 */
[C---:B------:R-:W-:Y:S01]  /*2ed0*/  FMUL R29, R120.reuse, R120 ;  /* 0x00000078781d7220 */ /* 0x040fe20000400000 */
[----:B------:R-:W-:Y:S01]  /*2ee0*/  FSETP.GE.AND P3, PT, |R120|, 1.0029599666595458984, PT ;  /* 0x3f8060fe7800780b */ /* 0x000fe20003f66200 */
[C---:B------:R-:W-:Y:S01]  /*2ef0*/  FMUL R101, R122.reuse, R122 ;  /* 0x0000007a7a657220 */ /* 0x040fe20000400000 */
[----:B------:R-:W-:Y:S02]  /*2f00*/  FSETP.GE.AND P5, PT, |R122|, 1.0029599666595458984, PT ;  /* 0x3f8060fe7a00780b */ /* 0x000fe40003fa6200 */
[----:B------:R-:W-:Y:S01]  /*2f10*/  FSEL R102, R0, 8.4834944573231041431e-05, P3 ;  /* 0x38b1e96a00667808 */ /* 0x000fe20001800000 */
[----:B-1----:R-:W-:Y:S01]  /*2f20*/  @P2 FADD R99, -R99, 1 ;  /* 0x3f80000063632421 */ /* 0x002fe20000000100 */
[----:B------:R-:W-:-:S02]  /*2f30*/  FSEL R104, -R3, -0.00082130916416645050049, P3 ;  /* 0xba574d2003687808 */ /* 0x000fc40001800100 */
[----:B------:R-:W-:Y:S02]  /*2f40*/  FSEL R101, |R122|, R101, P5 ;  /* 0x000000657a657208 */ /* 0x000fe40002800200 */
[----:B------:R-:W-:Y:S02]  /*2f50*/  @P2 LOP3.LUT R96, R99, 0x80000000, R100, 0xb8, !PT ;  /* 0x8000000063602812 */ /* 0x000fe400078eb864 */
[----:B------:R-:W-:Y:S02]  /*2f60*/  FSETP.GE.AND P2, PT, |R116|, 1.0029599666595458984, PT ;  /* 0x3f8060fe7400780b */ /* 0x000fe40003f46200 */
[----:B------:R-:W-:Y:S01]  /*2f70*/  FSEL R99, |R120|, R29, P3 ;  /* 0x0000001d78637208 */ /* 0x000fe20001800200 */
[----:B------:R-:W-:Y:S01]  /*2f80*/  FADD R96, R96, 1 ;  /* 0x3f80000060607421 */ /* 0x000fe20000000000 */
[----:B------:R-:W-:Y:S02]  /*2f90*/  FSEL R27, |R116|, R27, P2 ;  /* 0x0000001b741b7208 */ /* 0x000fe40001000200 */
[----:B------:R-:W-:Y:S01]  /*2fa0*/  FSEL R98, R0, 8.4834944573231041431e-05, P2 ;  /* 0x38b1e96a00627808 */ /* 0x000fe20001000000 */
[----:B------:R-:W-:Y:S01]  /*2fb0*/  FFMA R104, R99, R102, R104 ;  /* 0x0000006663687223 */ /* 0x000fe20000000068 */
[----:B------:R-:W-:-:S02]  /*2fc0*/  FSEL R100, -R3, -0.00082130916416645050049, P2 ;  /* 0xba574d2003647808 */ /* 0x000fc40001000100 */
[----:B------:R-:W-:Y:S02]  /*2fd0*/  FSEL R108, R0, 8.4834944573231041431e-05, P5 ;  /* 0x38b1e96a006c7808 */ /* 0x000fe40002800000 */
[----:B------:R-:W-:Y:S01]  /*2fe0*/  FSEL R110, -R3, -0.00082130916416645050049, P5 ;  /* 0xba574d20036e7808 */ /* 0x000fe20002800100 */
[----:B------:R-:W-:Y:S01]  /*2ff0*/  FFMA R98, R27, R98, R100 ;  /* 0x000000621b627223 */ /* 0x000fe20000000064 */
[C---:B------:R-:W-:Y:S02]  /*3000*/  FSEL R100, R12.reuse, 0.0052134888246655464172, P2 ;  /* 0x3baad5ea0c647808 */ /* 0x040fe40001000000 */
[C---:B------:R-:W-:Y:S01]  /*3010*/  FSEL R106, R12.reuse, 0.0052134888246655464172, P3 ;  /* 0x3baad5ea0c6a7808 */ /* 0x040fe20001800000 */
[----:B------:R-:W-:Y:S01]  /*3020*/  FFMA R108, R101, R108, R110 ;  /* 0x0000006c656c7223 */ /* 0x000fe2000000006e */
[----:B------:R-:W-:Y:S01]  /*3030*/  FSEL R102, -R13, -0.026868773624300956726, P2 ;  /* 0xbcdc1be70d667808 */ /* 0x000fe20001000100 */
[----:B------:R-:W-:Y:S01]  /*3040*/  FFMA R98, R27, R98, R100 ;  /* 0x000000621b627223 */ /* 0x000fe20000000064 */
[----:B------:R-:W-:Y:S01]  /*3050*/  FSEL R112, R12, 0.0052134888246655464172, P5 ;  /* 0x3baad5ea0c707808 */ /* 0x000fe20002800000 */
[----:B------:R-:W-:Y:S01]  /*3060*/  FFMA R104, R99, R104, R106 ;  /* 0x0000006863687223 */ /* 0x000fe2000000006a */
[C---:B------:R-:W-:Y:S01]  /*3070*/  FSEL R100, R14.reuse, 0.11284004896879196167, P2 ;  /* 0x3de718af0e647808 */ /* 0x040fe20001000000 */
[----:B------:R-:W-:Y:S01]  /*3080*/  FFMA R98, R27, R98, R102 ;  /* 0x000000621b627223 */ /* 0x000fe20000000066 */
[----:B------:R-:W-:Y:S01]  /*3090*/  FSEL R106, -R13, -0.026868773624300956726, P3 ;  /* 0xbcdc1be70d6a7808 */ /* 0x000fe20001800100 */
[----:B------:R-:W-:Y:S01]  /*30a0*/  FFMA R112, R101, R108, R112 ;  /* 0x0000006c65707223 */ /* 0x000fe20000000070 */
[----:B------:R-:W-:Y:S01]  /*30b0*/  FSEL R102, R15, -0.37612664699554443359, P2 ;  /* 0xbec093ac0f667808 */ /* 0x000fe20001000000 */
[----:B------:R-:W-:Y:S01]  /*30c0*/  FFMA R98, R27, R98, R100 ;  /* 0x000000621b627223 */ /* 0x000fe20000000064 */
[----:B------:R-:W-:Y:S01]  /*30d0*/  FSEL R108, R14, 0.11284004896879196167, P3 ;  /* 0x3de718af0e6c7808 */ /* 0x000fe20001800000 */
[----:B------:R-:W-:Y:S01]  /*30e0*/  FFMA R104, R99, R104, R106 ;  /* 0x0000006863687223 */ /* 0x000fe2000000006a */
[----:B------:R-:W-:Y:S01]  /*30f0*/  FSEL R110, -R13, -0.026868773624300956726, P5 ;  /* 0xbcdc1be70d6e7808 */ /* 0x000fe20002800100 */
[----:B------:R-:W-:Y:S01]  /*3100*/  FFMA R98, R27, R98, R102 ;  /* 0x000000621b627223 */ /* 0x000fe20000000066 */
[----:B------:R-:W-:Y:S01]  /*3110*/  FSEL R100, R20, 0.12837915122509002686, P2 ;  /* 0x3e0375d314647808 */ /* 0x000fe20001000000 */
[----:B------:R-:W-:Y:S01]  /*3120*/  FFMA R104, R99, R104, R108 ;  /* 0x0000006863687223 */ /* 0x000fe2000000006c */
[----:B------:R-:W-:Y:S01]  /*3130*/  FSEL R102, R15, -0.37612664699554443359, P3 ;  /* 0xbec093ac0f667808 */ /* 0x000fe20001800000 */
[----:B------:R-:W-:Y:S01]  /*3140*/  FFMA R110, R101, R112, R110 ;  /* 0x00000070656e7223 */ /* 0x000fe2000000006e */
[----:B------:R-:W-:Y:S01]  /*3150*/  FSEL R106, R14, 0.11284004896879196167, P5 ;  /* 0x3de718af0e6a7808 */ /* 0x000fe20002800000 */
[----:B------:R-:W-:Y:S01]  /*3160*/  FFMA R98, R27, R98, R100 ;  /* 0x000000621b627223 */ /* 0x000fe20000000064 */
[----:B------:R-:W-:Y:S01]  /*3170*/  FSEL R29, -|R116|, R116, P2 ;  /* 0x00000074741d7208 */ /* 0x000fe20001000300 */
[----:B------:R-:W-:Y:S01]  /*3180*/  FFMA R102, R99, R104, R102 ;  /* 0x0000006863667223 */ /* 0x000fe20000000066 */
[----:B------:R-:W-:Y:S01]  /*3190*/  FSEL R100, R20, 0.12837915122509002686, P3 ;  /* 0x3e0375d314647808 */ /* 0x000fe20001800000 */
[----:B------:R-:W-:Y:S01]  /*31a0*/  FFMA R106, R101, R110, R106 ;  /* 0x0000006e656a7223 */ /* 0x000fe2000000006a */
[----:B------:R-:W-:Y:S01]  /*31b0*/  FSEL R104, R15, -0.37612664699554443359, P5 ;  /* 0xbec093ac0f687808 */ /* 0x000fe20002800000 */
[----:B------:R-:W-:Y:S01]  /*31c0*/  FFMA R98, R98, R29, R29 ;  /* 0x0000001d62627223 */ /* 0x000fe2000000001d */
[----:B------:R-:W-:Y:S01]  /*31d0*/  FSEL R29, -|R120|, R120, P3 ;  /* 0x00000078781d7208 */ /* 0x000fe20001800300 */
[----:B------:R-:W-:Y:S01]  /*31e0*/  FFMA R100, R99, R102, R100 ;  /* 0x0000006663647223 */ /* 0x000fe20000000064 */
[----:B------:R-:W-:Y:S01]  /*31f0*/  FSEL R99, R20, 0.12837915122509002686, P5 ;  /* 0x3e0375d314637808 */ /* 0x000fe20002800000 */
[----:B------:R-:W1:Y:S01]  /*3200*/  @P2 MUFU.EX2 R27, R98 ;  /* 0x00000062001b2308 */ /* 0x000e620000000800 */
[----:B------:R-:W-:Y:S01]  /*3210*/  FFMA R104, R101, R106, R104 ;  /* 0x0000006a65687223 */ /* 0x000fe20000000068 */
[----:B------:R-:W-:Y:S01]  /*3220*/  FSEL R102, -|R122|, R122, P5 ;  /* 0x0000007a7a667208 */ /* 0x000fe20002800300 */
[----:B------:R-:W-:Y:S01]  /*3230*/  FFMA R100, R100, R29, R29 ;  /* 0x0000001d64647223 */ /* 0x000fe2000000001d */
[----:B------:R-:W-:-:S02]  /*3240*/  IMAD.U32 R106, R11, 0x10000, RZ ;  /* 0x000100000b6a7824 */ /* 0x000fc400078e00ff */
[----:B------:R-:W-:Y:S01]  /*3250*/  FFMA R99, R101, R104, R99 ;  /* 0x0000006865637223 */ /* 0x000fe20000000063 */
[----:B------:R-:W-:Y:S01]  /*3260*/  LOP3.LUT R108, R11, 0xffff0000, RZ, 0xc0, !PT ;  /* 0xffff00000b6c7812 */ /* 0x000fe200078ec0ff */
[C---:B------:R-:W-:Y:S01]  /*3270*/  IMAD.U32 R104, R8.reuse, 0x10000, RZ ;  /* 0x0001000008687824 */ /* 0x040fe200078e00ff */
[----:B------:R-:W2:Y:S01]  /*3280*/  @P3 MUFU.EX2 R101, R100 ;  /* 0x0000006400653308 */ /* 0x000ea20000000800 */
[----:B------:R-:W-:Y:S01]  /*3290*/  FFMA R102, R99, R102, R102 ;  /* 0x0000006663667223 */ /* 0x000fe20000000066 */
[C---:B------:R-:W-:Y:S01]  /*32a0*/  FMUL R29, R91.reuse, R106 ;  /* 0x0000006a5b1d7220 */ /* 0x040fe20000400000 */
[----:B------:R-:W-:Y:S01]  /*32b0*/  FMUL R99, R91, R104 ;  /* 0x000000685b637220 */ /* 0x000fe20000400000 */
[----:B------:R-:W-:Y:S02]  /*32c0*/  LOP3.LUT R8, R8, 0xffff0000, RZ, 0xc0, !PT ;  /* 0xffff000008087812 */ /* 0x000fe400078ec0ff */
[C---:B------:R-:W-:Y:S01]  /*32d0*/  FFMA R11, R92.reuse, R30, R29 ;  /* 0x0000001e5c0b7223 */ /* 0x040fe2000000001d */
[----:B------:R-:W-:Y:S01]  /*32e0*/  FFMA R103, R92, R24, R99 ;  /* 0x000000185c677223 */ /* 0x000fe20000000063 */
[----:B------:R-:W3:Y:S01]  /*32f0*/  @P5 MUFU.EX2 R105, R102 ;  /* 0x0000006600695308 */ /* 0x000ee20000000800 */
[----:B-1----:R-:W-:Y:S01]  /*3300*/  @P2 FADD R27, -R27, 1 ;  /* 0x3f8000001b1b2421 */ /* 0x002fe20000000100 */
[----:B------:R-:W-:Y:S01]  /*3310*/  FMUL R110, R11, 0.70710676908493041992 ;  /* 0x3f3504f30b6e7820 */ /* 0x000fe20000400000 */
[----:B------:R-:W-:Y:S01]  /*3320*/  FMUL R117, R103, 0.70710676908493041992 ;  /* 0x3f3504f367757820 */ /* 0x000fe20000400000 */
[----:B------:R-:W-:Y:S01]  /*3330*/  FMUL R11, R11, 0.5 ;  /* 0x3f0000000b0b7820 */ /* 0x000fe20000400000 */
[----:B------:R-:W-:Y:S01]  /*3340*/  FMUL R103, R103, 0.5 ;  /* 0x3f00000067677820 */ /* 0x000fe20000400000 */
[----:B------:R-:W-:Y:S01]  /*3350*/  @P2 LOP3.LUT R98, R27, 0x80000000, R116, 0xb8, !PT ;  /* 0x800000001b622812 */ /* 0x000fe200078eb874 */
[----:B------:R-:W-:Y:S01]  /*3360*/  FMUL R27, R91, R108 ;  /* 0x0000006c5b1b7220 */ /* 0x000fe20000400000 */
[----:B------:R-:W-:Y:S01]  /*3370*/  FMUL R24, R110, R110 ;  /* 0x0000006e6e187220 */ /* 0x000fe20000400000 */
[----:B--2---:R-:W-:Y:S01]  /*3380*/  @P3 FADD R101, -R101, 1 ;  /* 0x3f80000065653421 */ /* 0x004fe20000000100 */
[----:B------:R-:W-:Y:S01]  /*3390*/  FSETP.GE.AND P2, PT, |R117|, 1.0029599666595458984, PT ;  /* 0x3f8060fe7500780b */ /* 0x000fe20003f46200 */
[----:B------:R-:W-:Y:S01]  /*33a0*/  FFMA R104, R92, R31, R27 ;  /* 0x0000001f5c687223 */ /* 0x000fe2000000001b */
[----:B------:R-:W-:-:S02]  /*33b0*/  FADD R98, R98, 1 ;  /* 0x3f80000062627421 */ /* 0x000fc40000000000 */
[----:B------:R-:W-:Y:S01]  /*33c0*/  @P3 LOP3.LUT R100, R101, 0x80000000, R120, 0xb8, !PT ;  /* 0x8000000065643812 */ /* 0x000fe200078eb878 */
[----:B------:R-:W-:Y:S01]  /*33d0*/  FMUL R112, R104, 0.70710676908493041992 ;  /* 0x3f3504f368707820 */ /* 0x000fe20000400000 */
[----:B------:R-:W-:Y:S01]  /*33e0*/  FSETP.GE.AND P3, PT, |R110|, 1.0029599666595458984, PT ;  /* 0x3f8060fe6e00780b */ /* 0x000fe20003f66200 */
[----:B---3--:R-:W-:Y:S01]  /*33f0*/  @P5 FADD R105, -R105, 1 ;  /* 0x3f80000069695421 */ /* 0x008fe20000000100 */
[----:B------:R-:W-:Y:S01]  /*3400*/  FMUL R104, R104, 0.5 ;  /* 0x3f00000068687820 */ /* 0x000fe20000400000 */
[----:B------:R-:W-:Y:S01]  /*3410*/  FADD R100, R100, 1 ;  /* 0x3f80000064647421 */ /* 0x000fe20000000000 */
[----:B------:R-:W-:Y:S01]  /*3420*/  FSEL R30, |R110|, R24, P3 ;  /* 0x000000186e1e7208 */ /* 0x000fe20001800200 */
[----:B------:R-:W-:Y:S01]  /*3430*/  FMUL R24, R117, R117 ;  /* 0x0000007575187220 */ /* 0x000fe20000400000 */
[----:B------:R-:W-:Y:S01]  /*3440*/  @P5 LOP3.LUT R102, R105, 0x80000000, R122, 0xb8, !PT ;  /* 0x8000000069665812 */ /* 0x000fe200078eb87a */
[C---:B------:R-:W-:Y:S01]  /*3450*/  FMUL R105, R112.reuse, R112 ;  /* 0x0000007070697220 */ /* 0x040fe20000400000 */
[----:B------:R-:W-:Y:S01]  /*3460*/  FSETP.GE.AND P5, PT, |R112|, 1.0029599666595458984, PT ;  /* 0x3f8060fe7000780b */ /* 0x000fe20003fa6200 */
[----:B------:R-:W-:Y:S01]  /*3470*/  FMUL R9, R98, R9 ;  /* 0x0000000962097220 */ /* 0x000fe20000400000 */
[----:B------:R-:W-:Y:S01]  /*3480*/  FSEL R31, R0, 8.4834944573231041431e-05, P3 ;  /* 0x38b1e96a001f7808 */ /* 0x000fe20001800000 */
[----:B------:R-:W-:Y:S01]  /*3490*/  FADD R102, R102, 1 ;  /* 0x3f80000066667421 */ /* 0x000fe20000000000 */
[----:B------:R-:W-:-:S02]  /*34a0*/  FSEL R101, -R3, -0.00082130916416645050049, P3 ;  /* 0xba574d2003657808 */ /* 0x000fc40001800100 */
[----:B------:R-:W-:Y:S02]  /*34b0*/  FSEL R108, |R112|, R105, P5 ;  /* 0x00000069706c7208 */ /* 0x000fe40002800200 */
[----:B------:R-:W-:Y:S01]  /*34c0*/  FSEL R105, R0, 8.4834944573231041431e-05, P5 ;  /* 0x38b1e96a00697808 */ /* 0x000fe20002800000 */
[----:B------:R-:W-:Y:S01]  /*34d0*/  FFMA R107, R30, R31, R101 ;  /* 0x0000001f1e6b7223 */ /* 0x000fe20000000065 */
[----:B------:R-:W-:Y:S02]  /*34e0*/  FSEL R109, -R3, -0.00082130916416645050049, P5 ;  /* 0xba574d20036d7808 */ /* 0x000fe40002800100 */
[----:B------:R-:W-:Y:S02]  /*34f0*/  FSEL R24, |R117|, R24, P2 ;  /* 0x0000001875187208 */ /* 0x000fe40001000200 */
[----:B------:R-:W-:Y:S01]  /*3500*/  FSEL R31, R0, 8.4834944573231041431e-05, P2 ;  /* 0x38b1e96a001f7808 */ /* 0x000fe20001000000 */
[----:B------:R-:W-:Y:S01]  /*3510*/  FFMA R111, R108, R105, R109 ;  /* 0x000000696c6f7223 */ /* 0x000fe2000000006d */
[----:B------:R-:W-:-:S02]  /*3520*/  FSEL R101, -R3, -0.00082130916416645050049, P2 ;  /* 0xba574d2003657808 */ /* 0x000fc40001000100 */
[C---:B------:R-:W-:Y:S02]  /*3530*/  FSEL R109, R12.reuse, 0.0052134888246655464172, P3 ;  /* 0x3baad5ea0c6d7808 */ /* 0x040fe40001800000 */
[----:B------:R-:W-:Y:S01]  /*3540*/  FSEL R113, R12, 0.0052134888246655464172, P5 ;  /* 0x3baad5ea0c717808 */ /* 0x000fe20002800000 */
[----:B------:R-:W-:Y:S01]  /*3550*/  FFMA R31, R24, R31, R101 ;  /* 0x0000001f181f7223 */ /* 0x000fe20000000065 */
[----:B------:R-:W-:Y:S01]  /*3560*/  FSEL R105, R12, 0.0052134888246655464172, P2 ;  /* 0x3baad5ea0c697808 */ /* 0x000fe20001000000 */
[----:B------:R-:W-:Y:S01]  /*3570*/  FFMA R107, R30, R107, R109 ;  /* 0x0000006b1e6b7223 */ /* 0x000fe2000000006d */
[C---:B------:R-:W-:Y:S01]  /*3580*/  FSEL R101, -R13.reuse, -0.026868773624300956726, P3 ;  /* 0xbcdc1be70d657808 */ /* 0x040fe20001800100 */
[----:B------:R-:W-:Y:S01]  /*3590*/  FFMA R111, R108, R111, R113 ;  /* 0x0000006f6c6f7223 */ /* 0x000fe20000000071 */
[C---:B------:R-:W-:Y:S01]  /*35a0*/  FSEL R109, -R13.reuse, -0.026868773624300956726, P5 ;  /* 0xbcdc1be70d6d7808 */ /* 0x040fe20002800100 */
[----:B------:R-:W-:Y:S01]  /*35b0*/  FFMA R31, R24, R31, R105 ;  /* 0x0000001f181f7223 */ /* 0x000fe20000000069 */
[----:B------:R-:W-:Y:S01]  /*35c0*/  FSEL R105, R14, 0.11284004896879196167, P3 ;  /* 0x3de718af0e697808 */ /* 0x000fe20001800000 */
[----:B------:R-:W-:Y:S01]  /*35d0*/  FFMA R107, R30, R107, R101 ;  /* 0x0000006b1e6b7223 */ /* 0x000fe20000000065 */
[----:B------:R-:W-:Y:S01]  /*35e0*/  FSEL R101, -R13, -0.026868773624300956726, P2 ;  /* 0xbcdc1be70d657808 */ /* 0x000fe20001000100 */
[----:B------:R-:W-:Y:S01]  /*35f0*/  FFMA R111, R108, R111, R109 ;  /* 0x0000006f6c6f7223 */ /* 0x000fe2000000006d */
[C---:B------:R-:W-:Y:S01]  /*3600*/  FSEL R109, R15.reuse, -0.37612664699554443359, P3 ;  /* 0xbec093ac0f6d7808 */ /* 0x040fe20001800000 */
[----:B------:R-:W-:Y:S01]  /*3610*/  FFMA R105, R30, R107, R105 ;  /* 0x0000006b1e697223 */ /* 0x000fe20000000069 */
[----:B------:R-:W-:Y:S01]  /*3620*/  FSEL R113, R14, 0.11284004896879196167, P5 ;  /* 0x3de718af0e717808 */ /* 0x000fe20002800000 */
[----:B------:R-:W-:Y:S01]  /*3630*/  FFMA R31, R24, R31, R101 ;  /* 0x0000001f181f7223 */ /* 0x000fe20000000065 */
[----:B------:R-:W-:Y:S01]  /*3640*/  FSEL R107, R20, 0.12837915122509002686, P3 ;  /* 0x3e0375d3146b7808 */ /* 0x000fe20001800000 */
[----:B------:R-:W-:Y:S01]  /*3650*/  FFMA R105, R30, R105, R109 ;  /* 0x000000691e697223 */ /* 0x000fe2000000006d */
[C---:B------:R-:W-:Y:S01]  /*3660*/  FSEL R109, R15.reuse, -0.37612664699554443359, P5 ;  /* 0xbec093ac0f6d7808 */ /* 0x040fe20002800000 */
        /* <DEDUP_REMOVED lines=9> */
[----:B------:R-:W-:Y:S01]  /*3700*/  FSEL R30, R20, 0.12837915122509002686, P2 ;  /* 0x3e0375d3141e7808 */ /* 0x000fe20001000000 */
[----:B------:R-:W-:Y:S01]  /*3710*/  FFMA R107, R108, R109, R107 ;  /* 0x0000006d6c6b7223 */ /* 0x000fe2000000006b */
[----:B------:R-:W-:Y:S01]  /*3720*/  FSEL R108, -|R112|, R112, P5 ;  /* 0x00000070706c7208 */ /* 0x000fe20002800300 */
[----:B------:R-:W-:Y:S01]  /*3730*/  FFMA R31, R24, R31, R101 ;  /* 0x0000001f181f7223 */ /* 0x000fe20000000065 */
[----:B------:R-:W1:Y:S01]  /*3740*/  @P3 MUFU.EX2 R105, R106 ;  /* 0x0000006a00693308 */ /* 0x000e620000000800 */
[----:B------:R-:W-:-:S02]  /*3750*/  FSEL R101, -|R117|, R117, P2 ;  /* 0x0000007575657208 */ /* 0x000fc40001000300 */
[----:B------:R-:W-:Y:S01]  /*3760*/  FFMA R107, R107, R108, R108 ;  /* 0x0000006c6b6b7223 */ /* 0x000fe2000000006c */
[----:B------:R-:W-:Y:S01]  /*3770*/  FFMA R30, R24, R31, R30 ;  /* 0x0000001f181e7223 */ /* 0x000fe2000000001e */
[C---:B------:R-:W-:Y:S02]  /*3780*/  SHF.L.U32 R24, R4.reuse, 0x10, RZ ;  /* 0x0000001004187819 */ /* 0x040fe400000006ff */
[----:B------:R-:W-:Y:S01]  /*3790*/  LOP3.LUT R4, R4, 0xffff0000, RZ, 0xc0, !PT ;  /* 0xffff000004047812 */ /* 0x000fe200078ec0ff */
[----:B------:R-:W2:Y:S01]  /*37a0*/  @P5 MUFU.EX2 R109, R107 ;  /* 0x0000006b006d5308 */ /* 0x000ea20000000800 */
[----:B------:R-:W-:Y:S01]  /*37b0*/  FFMA R108, R30, R101, R101 ;  /* 0x000000651e6c7223 */ /* 0x000fe20000000065 */
[C---:B------:R-:W-:Y:S01]  /*37c0*/  FMUL R101, R91.reuse, R8 ;  /* 0x000000085b657220 */ /* 0x040fe20000400000 */
[C---:B------:R-:W-:Y:S01]  /*37d0*/  FMUL R31, R91.reuse, R24 ;  /* 0x000000185b1f7220 */ /* 0x040fe20000400000 */
[----:B------:R-:W-:-:S03]  /*37e0*/  FMUL R24, R91, R4 ;  /* 0x000000045b187220 */ /* 0x000fc60000400000 */
[C---:B------:R-:W-:Y:S01]  /*37f0*/  FFMA R4, R92.reuse, R32, R31 ;  /* 0x000000205c047223 */ /* 0x040fe2000000001f */
[----:B------:R-:W3:Y:S01]  /*3800*/  @P2 MUFU.EX2 R30, R108 ;  /* 0x0000006c001e2308 */ /* 0x000ee20000000800 */
[----:B-1----:R-:W-:Y:S01]  /*3810*/  @P3 FADD R105, -R105, 1 ;  /* 0x3f80000069693421 */ /* 0x002fe20000000100 */
[----:B------:R-:W-:Y:S01]  /*3820*/  FFMA R8, R92, R33, R24 ;  /* 0x000000215c087223 */ /* 0x000fe20000000018 */
[C---:B------:R-:W-:Y:S01]  /*3830*/  FMUL R128, R4.reuse, 0.70710676908493041992 ;  /* 0x3f3504f304807820 */ /* 0x040fe20000400000 */
[----:B------:R-:W-:Y:S02]  /*3840*/  FMUL R4, R4, 0.5 ;  /* 0x3f00000004047820 */ /* 0x000fe40000400000 */
[----:B------:R-:W-:Y:S01]  /*3850*/  @P3 LOP3.LUT R106, R105, 0x80000000, R110, 0xb8, !PT ;  /* 0x80000000696a3812 */ /* 0x000fe200078eb86e */
[C---:B------:R-:W-:Y:S01]  /*3860*/  FMUL R33, R128.reuse, R128 ;  /* 0x0000008080217220 */ /* 0x040fe20000400000 */
[----:B------:R-:W-:Y:S01]  /*3870*/  FSETP.GE.AND P3, PT, |R128|, 1.0029599666595458984, PT ;  /* 0x3f8060fe8000780b */ /* 0x000fe20003f66200 */
[----:B--2---:R-:W-:Y:S01]  /*3880*/  @P5 FADD R105, -R109, 1 ;  /* 0x3f8000006d695421 */ /* 0x004fe20000000100 */
[----:B------:R-:W-:Y:S01]  /*3890*/  FFMA R109, R92, R25, R101 ;  /* 0x000000195c6d7223 */ /* 0x000fe20000000065 */
[----:B------:R-:W-:Y:S01]  /*38a0*/  FMUL R130, R8, 0.70710676908493041992 ;  /* 0x3f3504f308827820 */ /* 0x000fe20000400000 */
[----:B------:R-:W-:Y:S01]  /*38b0*/  FSEL R110, R0, 8.4834944573231041431e-05, P3 ;  /* 0x38b1e96a006e7808 */ /* 0x000fe20001800000 */
[----:B------:R-:W-:Y:S01]  /*38c0*/  FADD R106, R106, 1 ;  /* 0x3f8000006a6a7421 */ /* 0x000fe20000000000 */
[----:B------:R-:W-:Y:S01]  /*38d0*/  FMUL R126, R109, 0.70710676908493041992 ;  /* 0x3f3504f36d7e7820 */ /* 0x000fe20000400000 */
[----:B------:R-:W-:Y:S01]  /*38e0*/  @P5 LOP3.LUT R107, R105, 0x80000000, R112, 0xb8, !PT ;  /* 0x80000000696b5812 */ /* 0x000fe200078eb870 */
[----:B------:R-:W-:Y:S01]  /*38f0*/  FMUL R111, R130, R130 ;  /* 0x00000082826f7220 */ /* 0x000fe20000400000 */
[----:B---3--:R-:W-:Y:S01]  /*3900*/  @P2 FADD R30, -R30, 1 ;  /* 0x3f8000001e1e2421 */ /* 0x008fe20000000100 */
[----:B------:R-:W-:Y:S01]  /*3910*/  FMUL R25, R126, R126 ;  /* 0x0000007e7e197220 */ /* 0x000fe20000400000 */
[----:B------:R-:W-:Y:S01]  /*3920*/  FSEL R105, |R128|, R33, P3 ;  /* 0x0000002180697208 */ /* 0x000fe20001800200 */
[----:B------:R-:W-:Y:S01]  /*3930*/  FMUL R109, R109, 0.5 ;  /* 0x3f0000006d6d7820 */ /* 0x000fe20000400000 */
[----:B------:R-:W-:Y:S01]  /*3940*/  FSEL R112, -R3, -0.00082130916416645050049, P3 ;  /* 0xba574d2003707808 */ /* 0x000fe20001800100 */
[----:B------:R-:W-:Y:S01]  /*3950*/  FADD R107, R107, 1 ;  /* 0x3f8000006b6b7421 */ /* 0x000fe20000000000 */
[----:B------:R-:W-:Y:S01]  /*3960*/  @P2 LOP3.LUT R108, R30, 0x80000000, R117, 0xb8, !PT ;  /* 0x800000001e6c2812 */ /* 0x000fe200078eb875 */
[----:B------:R-:W-:Y:S01]  /*3970*/  FMUL R106, R106, R11 ;  /* 0x0000000b6a6a7220 */ /* 0x000fe20000400000 */
[----:B------:R-:W-:Y:S01]  /*3980*/  FSETP.GE.AND P2, PT, |R126|, 1.0029599666595458984, PT ;  /* 0x3f8060fe7e00780b */ /* 0x000fe20003f46200 */
[----:B------:R-:W-:Y:S01]  /*3990*/  FFMA R112, R105, R110, R112 ;  /* 0x0000006e69707223 */ /* 0x000fe20000000070 */
[----:B------:R-:W-:Y:S01]  /*39a0*/  FSETP.GE.AND P5, PT, |R130|, 1.0029599666595458984, PT ;  /* 0x3f8060fe8200780b */ /* 0x000fe20003fa6200 */
[----:B------:R-:W-:Y:S01]  /*39b0*/  FADD R108, R108, 1 ;  /* 0x3f8000006c6c7421 */ /* 0x000fe20000000000 */
[----:B------:R-:W-:Y:S01]  /*39c0*/  FSEL R25, |R126|, R25, P2 ;  /* 0x000000197e197208 */ /* 0x000fe20001000200 */
[----:B------:R-:W-:Y:S01]  /*39d0*/  FMUL R107, R107, R104 ;  /* 0x000000686b6b7220 */ /* 0x000fe20000400000 */
[----:B------:R-:W-:Y:S01]  /*39e0*/  FSEL R30, R0, 8.4834944573231041431e-05, P2 ;  /* 0x38b1e96a001e7808 */ /* 0x000fe20001000000 */
[----:B------:R-:W-:Y:S01]  /*39f0*/  FMUL R103, R108, R103 ;  /* 0x000000676c677220 */ /* 0x000fe20000400000 */
[----:B------:R-:W-:-:S02]  /*3a00*/  FSEL R32, -R3, -0.00082130916416645050049, P2 ;  /* 0xba574d2003207808 */ /* 0x000fc40001000100 */
[----:B------:R-:W-:Y:S02]  /*3a10*/  FSEL R110, -R13, -0.026868773624300956726, P2 ;  /* 0xbcdc1be70d6e7808 */ /* 0x000fe40001000100 */
[----:B------:R-:W-:Y:S01]  /*3a20*/  FSEL R113, |R130|, R111, P5 ;  /* 0x0000006f82717208 */ /* 0x000fe20002800200 */
[----:B------:R-:W-:Y:S01]  /*3a30*/  FFMA R30, R25, R30, R32 ;  /* 0x0000001e191e7223 */ /* 0x000fe20000000020 */
[----:B------:R-:W-:Y:S02]  /*3a40*/  FSEL R32, R12, 0.0052134888246655464172, P2 ;  /* 0x3baad5ea0c207808 */ /* 0x000fe40001000000 */
[----:B------:R-:W-:Y:S02]  /*3a50*/  FSEL R120, R0, 8.4834944573231041431e-05, P5 ;  /* 0x38b1e96a00787808 */ /* 0x000fe40002800000 */
[----:B------:R-:W-:Y:S01]  /*3a60*/  FSEL R122, -R3, -0.00082130916416645050049, P5 ;  /* 0xba574d20037a7808 */ /* 0x000fe20002800100 */
[----:B------:R-:W-:Y:S01]  /*3a70*/  FFMA R30, R25, R30, R32 ;  /* 0x0000001e191e7223 */ /* 0x000fe20000000020 */
[----:B------:R-:W-:-:S02]  /*3a80*/  FSEL R116, R12, 0.0052134888246655464172, P3 ;  /* 0x3baad5ea0c747808 */ /* 0x000fc40001800000 */
[----:B------:R-:W-:Y:S01]  /*3a90*/  FSEL R32, R14, 0.11284004896879196167, P2 ;  /* 0x3de718af0e207808 */ /* 0x000fe20001000000 */
[----:B------:R-:W-:Y:S01]  /*3aa0*/  FFMA R30, R25, R30, R110 ;  /* 0x0000001e191e7223 */ /* 0x000fe2000000006e */
[----:B------:R-:W-:Y:S01]  /*3ab0*/  FSEL R124, R12, 0.0052134888246655464172, P5 ;  /* 0x3baad5ea0c7c7808 */ /* 0x000fe20002800000 */
[----:B------:R-:W-:Y:S01]  /*3ac0*/  FFMA R120, R113, R120, R122 ;  /* 0x0000007871787223 */ /* 0x000fe2000000007a */
[----:B------:R-:W-:Y:S01]  /*3ad0*/  FFMA R112, R105, R112, R116 ;  /* 0x0000007069707223 */ /* 0x000fe20000000074 */
[----:B------:R-:W-:Y:S01]  /*3ae0*/  FSEL R116, -R13, -0.026868773624300956726, P3 ;  /* 0xbcdc1be70d747808 */ /* 0x000fe20001800100 */
[----:B------:R-:W-:Y:S01]  /*3af0*/  FFMA R30, R25, R30, R32 ;  /* 0x0000001e191e7223 */ /* 0x000fe20000000020 */
[----:B------:R-:W-:Y:S01]  /*3b00*/  FSEL R110, R15, -0.37612664699554443359, P2 ;  /* 0xbec093ac0f6e7808 */ /* 0x000fe20001000000 */
[----:B------:R-:W-:Y:S01]  /*3b10*/  FFMA R124, R113, R120, R124 ;  /* 0x00000078717c7223 */ /* 0x000fe2000000007c */
[----:B------:R-:W-:Y:S01]  /*3b20*/  FSEL R120, R14, 0.11284004896879196167, P3 ;  /* 0x3de718af0e787808 */ /* 0x000fe20001800000 */
[----:B------:R-:W-:Y:S01]  /*3b30*/  FFMA R112, R105, R112, R116 ;  /* 0x0000007069707223 */ /* 0x000fe20000000074 */
[----:B------:R-:W-:Y:S01]  /*3b40*/  FSEL R32, R20, 0.12837915122509002686, P2 ;  /* 0x3e0375d314207808 */ /* 0x000fe20001000000 */
[----:B------:R-:W-:Y:S01]  /*3b50*/  FFMA R30, R25, R30, R110 ;  /* 0x0000001e191e7223 */ /* 0x000fe2000000006e */
[----:B------:R-:W-:Y:S01]  /*3b60*/  FSEL R110, R15, -0.37612664699554443359, P3 ;  /* 0xbec093ac0f6e7808 */ /* 0x000fe20001800000 */
[----:B------:R-:W-:Y:S01]  /*3b70*/  FFMA R112, R105, R112, R120 ;  /* 0x0000007069707223 */ /* 0x000fe20000000078 */
[----:B------:R-:W-:Y:S01]  /*3b80*/  FSEL R122, -R13, -0.026868773624300956726, P5 ;  /* 0xbcdc1be70d7a7808 */ /* 0x000fe20002800100 */
[----:B------:R-:W-:Y:S01]  /*3b90*/  FFMA R30, R25, R30, R32 ;  /* 0x0000001e191e7223 */ /* 0x000fe20000000020 */
[----:B------:R-:W-:Y:S01]  /*3ba0*/  FSEL R33, -|R126|, R126, P2 ;  /* 0x0000007e7e217208 */ /* 0x000fe20001000300 */
[----:B------:R-:W-:Y:S01]  /*3bb0*/  FFMA R112, R105, R112, R110 ;  /* 0x0000007069707223 */ /* 0x000fe2000000006e */
[----:B------:R-:W-:Y:S01]  /*3bc0*/  FSEL R116, R14, 0.11284004896879196167, P5 ;  /* 0x3de718af0e747808 */ /* 0x000fe20002800000 */
[----:B------:R-:W-:Y:S01]  /*3bd0*/  FFMA R122, R113, R124, R122 ;  /* 0x0000007c717a7223 */ /* 0x000fe2000000007a */
[----:B------:R-:W-:Y:S01]  /*3be0*/  FSEL R32, R20, 0.12837915122509002686, P3 ;  /* 0x3e0375d314207808 */ /* 0x000fe20001800000 */
[----:B------:R-:W-:Y:S01]  /*3bf0*/  FFMA R110, R30, R33, R33 ;  /* 0x000000211e6e7223 */ /* 0x000fe20000000021 */
[----:B------:R-:W-:Y:S01]  /*3c00*/  FSEL R30, R15, -0.37612664699554443359, P5 ;  /* 0xbec093ac0f1e7808 */ /* 0x000fe20002800000 */
[----:B------:R-:W-:Y:S01]  /*3c10*/  FFMA R116, R113, R122, R116 ;  /* 0x0000007a71747223 */ /* 0x000fe20000000074 */
[----:B------:R-:W-:Y:S01]  /*3c20*/  FSEL R111, -|R128|, R128, P3 ;  /* 0x00000080806f7208 */ /* 0x000fe20001800300 */
[----:B------:R-:W1:Y:S01]  /*3c30*/  @P2 MUFU.EX2 R25, R110 ;  /* 0x0000006e00192308 */ /* 0x000e620000000800 */
[----:B------:R-:W-:Y:S01]  /*3c40*/  FSEL R33, R20, 0.12837915122509002686, P5 ;  /* 0x3e0375d314217808 */ /* 0x000fe20002800000 */
[----:B------:R-:W-:Y:S01]  /*3c50*/  FFMA R32, R105, R112, R32 ;  /* 0x0000007069207223 */ /* 0x000fe20000000020 */
[----:B------:R-:W-:Y:S01]  /*3c60*/  FFMA R30, R113, R116, R30 ;  /* 0x00000074711e7223 */ /* 0x000fe2000000001e */
[----:B------:R-:W-:Y:S01]  /*3c70*/  FSEL R117, -|R130|, R130, P5 ;  /* 0x0000008282757208 */ /* 0x000fe20002800300 */
[----:B------:R-:W-:-:S02]  /*3c80*/  IMAD.U32 R116, R6, 0x10000, RZ ;  /* 0x0001000006747824 */ /* 0x000fc400078e00ff */
[----:B------:R-:W-:Y:S01]  /*3c90*/  FFMA R111, R32, R111, R111 ;  /* 0x0000006f206f7223 */ /* 0x000fe2000000006f */
[----:B------:R-:W-:Y:S01]  /*3ca0*/  FFMA R30, R113, R30, R33 ;  /* 0x0000001e711e7223 */ /* 0x000fe20000000021 */
[----:B------:R-:W-:Y:S01]  /*3cb0*/  LOP3.LUT R32, R5, 0xffff0000, RZ, 0xc0, !PT ;  /* 0xffff000005207812 */ /* 0x000fe200078ec0ff */
[----:B------:R-:W-:Y:S01]  /*3cc0*/  FMUL R33, R91, R116 ;  /* 0x000000745b217220 */ /* 0x000fe20000400000 */
[----:B------:R-:W2:Y:S01]  /*3cd0*/  @P3 MUFU.EX2 R105, R111 ;  /* 0x0000006f00693308 */ /* 0x000ea20000000800 */
[----:B------:R-:W-:Y:S01]  /*3ce0*/  FFMA R112, R30, R117, R117 ;  /* 0x000000751e707223 */ /* 0x000fe20000000075 */
[----:B------:R-:W-:Y:S02]  /*3cf0*/  IMAD.U32 R30, R5, 0x10000, RZ ;  /* 0x00010000051e7824 */ /* 0x000fe400078e00ff */
[----:B------:R-:W-:Y:S01]  /*3d00*/  FFMA R36, R92, R36, R33 ;  /* 0x000000245c247223 */ /* 0x000fe20000000021 */
[----:B------:R-:W-:Y:S01]  /*3d10*/  LOP3.LUT R6, R6, 0xffff0000, RZ, 0xc0, !PT ;  /* 0xffff000006067812 */ /* 0x000fe200078ec0ff */
[----:B-1----:R-:W-:-:S02]  /*3d20*/  @P2 FADD R25, -R25, 1 ;  /* 0x3f80000019192421 */ /* 0x002fc40000000100 */
[----:B------:R-:W1:Y:S01]  /*3d30*/  @P5 MUFU.EX2 R113, R112 ;  /* 0x0000007000715308 */ /* 0x000e620000000800 */
[----:B------:R-:W-:Y:S02]  /*3d40*/  FMUL R125, R36, 0.70710676908493041992 ;  /* 0x3f3504f3247d7820 */ /* 0x000fe40000400000 */
[----:B------:R-:W-:Y:S01]  /*3d50*/  @P2 LOP3.LUT R110, R25, 0x80000000, R126, 0xb8, !PT ;  /* 0x80000000196e2812 */ /* 0x000fe200078eb87e */
[C---:B------:R-:W-:Y:S01]  /*3d60*/  FMUL R25, R91.reuse, R30 ;  /* 0x0000001e5b197220 */ /* 0x040fe20000400000 */
[----:B------:R-:W-:Y:S01]  /*3d70*/  FMUL R30, R91, R32 ;  /* 0x000000205b1e7220 */ /* 0x000fe20000400000 */
[----:B------:R-:W-:Y:S02]  /*3d80*/  FMUL R121, R125, R125 ;  /* 0x0000007d7d797220 */ /* 0x000fe40000400000 */
[C---:B------:R-:W-:Y:S01]  /*3d90*/  FFMA R34, R92.reuse, R34, R25 ;  /* 0x000000225c227223 */ /* 0x040fe20000000019 */
[----:B--2---:R-:W-:Y:S01]  /*3da0*/  @P3 FADD R105, -R105, 1 ;  /* 0x3f80000069693421 */ /* 0x004fe20000000100 */
[----:B------:R-:W-:Y:S01]  /*3db0*/  FFMA R5, R92, R35, R30 ;  /* 0x000000235c057223 */ /* 0x000fe2000000001e */
[----:B------:R-:W-:Y:S01]  /*3dc0*/  FADD R110, R110, 1 ;  /* 0x3f8000006e6e7421 */ /* 0x000fe20000000000 */
[C---:B------:R-:W-:Y:S01]  /*3dd0*/  FMUL R123, R34.reuse, 0.70710676908493041992 ;  /* 0x3f3504f3227b7820 */ /* 0x040fe20000400000 */
[----:B------:R-:W-:Y:S01]  /*3de0*/  FMUL R34, R34, 0.5 ;  /* 0x3f00000022227820 */ /* 0x000fe20000400000 */
[----:B------:R-:W-:Y:S01]  /*3df0*/  @P3 LOP3.LUT R111, R105, 0x80000000, R128, 0xb8, !PT ;  /* 0x80000000696f3812 */ /* 0x000fe200078eb880 */
[----:B------:R-:W-:Y:S01]  /*3e00*/  FMUL R128, R5, 0.70710676908493041992 ;  /* 0x3f3504f305807820 */ /* 0x000fe20000400000 */
[----:B-1----:R-:W-:Y:S01]  /*3e10*/  @P5 FADD R113, -R113, 1 ;  /* 0x3f80000071715421 */ /* 0x002fe20000000100 */
[C---:B------:R-:W-:Y:S01]  /*3e20*/  FMUL R32, R123.reuse, R123 ;  /* 0x0000007b7b207220 */ /* 0x040fe20000400000 */
[----:B------:R-:W-:Y:S01]  /*3e30*/  FSETP.GE.AND P2, PT, |R123|, 1.0029599666595458984, PT ;  /* 0x3f8060fe7b00780b */ /* 0x000fe20003f46200 */
[----:B------:R-:W-:Y:S01]  /*3e40*/  FADD R111, R111, 1 ;  /* 0x3f8000006f6f7421 */ /* 0x000fe20000000000 */
[----:B------:R-:W-:Y:S01]  /*3e50*/  FSETP.GE.AND P3, PT, |R128|, 1.0029599666595458984, PT ;  /* 0x3f8060fe8000780b */ /* 0x000fe20003f66200 */
[----:B------:R-:W-:Y:S01]  /*3e60*/  FMUL R110, R110, R109 ;  /* 0x0000006d6e6e7220 */ /* 0x000fe20000400000 */
[----:B------:R-:W-:Y:S01]  /*3e70*/  @P5 LOP3.LUT R112, R113, 0x80000000, R130, 0xb8, !PT ;  /* 0x8000000071705812 */ /* 0x000fe200078eb882 */
[----:B------:R-:W-:Y:S01]  /*3e80*/  FMUL R113, R128, R128 ;  /* 0x0000008080717220 */ /* 0x000fe20000400000 */
[----:B------:R-:W-:-:S02]  /*3e90*/  FSEL R32, |R123|, R32, P2 ;  /* 0x000000207b207208 */ /* 0x000fc40001000200 */
[----:B------:R-:W-:Y:S01]  /*3ea0*/  FSEL R35, R0, 8.4834944573231041431e-05, P2 ;  /* 0x38b1e96a00237808 */ /* 0x000fe20001000000 */
[----:B------:R-:W-:Y:S01]  /*3eb0*/  FADD R112, R112, 1 ;  /* 0x3f80000070707421 */ /* 0x000fe20000000000 */
[C---:B------:R-:W-:Y:S02]  /*3ec0*/  FSEL R105, -R3.reuse, -0.00082130916416645050049, P2 ;  /* 0xba574d2003697808 */ /* 0x040fe40001000100 */
[----:B------:R-:W-:Y:S02]  /*3ed0*/  FSEL R117, |R128|, R113, P3 ;  /* 0x0000007180757208 */ /* 0x000fe40001800200 */
[----:B------:R-:W-:Y:S01]  /*3ee0*/  FSEL R116, R0, 8.4834944573231041431e-05, P3 ;  /* 0x38b1e96a00747808 */ /* 0x000fe20001800000 */
[----:B------:R-:W-:Y:S01]  /*3ef0*/  FFMA R35, R32, R35, R105 ;  /* 0x0000002320237223 */ /* 0x000fe20000000069 */
[----:B------:R-:W-:Y:S02]  /*3f00*/  FSEL R120, -R3, -0.00082130916416645050049, P3 ;  /* 0xba574d2003787808 */ /* 0x000fe40001800100 */
[----:B------:R-:W-:-:S02]  /*3f10*/  FSETP.GE.AND P5, PT, |R125|, 1.0029599666595458984, PT ;  /* 0x3f8060fe7d00780b */ /* 0x000fc40003fa6200 */
[----:B------:R-:W-:Y:S01]  /*3f20*/  FSEL R105, R12, 0.0052134888246655464172, P2 ;  /* 0x3baad5ea0c697808 */ /* 0x000fe20001000000 */
[----:B------:R-:W-:Y:S01]  /*3f30*/  FFMA R116, R117, R116, R120 ;  /* 0x0000007475747223 */ /* 0x000fe20000000078 */
[----:B------:R-:W-:Y:S02]  /*3f40*/  FSEL R121, |R125|, R121, P5 ;  /* 0x000000797d797208 */ /* 0x000fe40002800200 */
[----:B------:R-:W-:Y:S01]  /*3f50*/  FSEL R122, R0, 8.4834944573231041431e-05, P5 ;  /* 0x38b1e96a007a7808 */ /* 0x000fe20002800000 */
[----:B------:R-:W-:Y:S01]  /*3f60*/  FFMA R35, R32, R35, R105 ;  /* 0x0000002320237223 */ /* 0x000fe20000000069 */
[----:B------:R-:W-:Y:S02]  /*3f70*/  FSEL R124, -R3, -0.00082130916416645050049, P5 ;  /* 0xba574d20037c7808 */ /* 0x000fe40002800100 */
[C---:B------:R-:W-:Y:S02]  /*3f80*/  FSEL R120, R12.reuse, 0.0052134888246655464172, P3 ;  /* 0x3baad5ea0c787808 */ /* 0x040fe40001800000 */
[----:B------:R-:W-:Y:S01]  /*3f90*/  FSEL R113, -R13, -0.026868773624300956726, P2 ;  /* 0xbcdc1be70d717808 */ /* 0x000fe20001000100 */
[----:B------:R-:W-:Y:S01]  /*3fa0*/  FFMA R122, R121, R122, R124 ;  /* 0x0000007a797a7223 */ /* 0x000fe2000000007c */
[----:B------:R-:W-:Y:S01]  /*3fb0*/  FSEL R126, R12, 0.0052134888246655464172, P5 ;  /* 0x3baad5ea0c7e7808 */ /* 0x000fe20002800000 */
[----:B------:R-:W-:Y:S01]  /*3fc0*/  FFMA R116, R117, R116, R120 ;  /* 0x0000007475747223 */ /* 0x000fe20000000078 */
[----:B------:R-:W-:Y:S01]  /*3fd0*/  FSEL R105, R14, 0.11284004896879196167, P2 ;  /* 0x3de718af0e697808 */ /* 0x000fe20001000000 */
[C---:B------:R-:W-:Y:S01]  /*3fe0*/  FFMA R35, R32.reuse, R35, R113 ;  /* 0x0000002320237223 */ /* 0x040fe20000000071 */
[----:B------:R-:W-:Y:S01]  /*3ff0*/  FSEL R120, -R13, -0.026868773624300956726, P3 ;  /* 0xbcdc1be70d787808 */ /* 0x000fe20001800100 */
[----:B------:R-:W-:Y:S01]  /*4000*/  FFMA R126, R121, R122, R126 ;  /* 0x0000007a797e7223 */ /* 0x000fe2000000007e */
[----:B------:R-:W-:Y:S01]  /*4010*/  FSEL R113, R15, -0.37612664699554443359, P2 ;  /* 0xbec093ac0f717808 */ /* 0x000fe20001000000 */
[----:B------:R-:W-:Y:S01]  /*4020*/  FFMA R35, R32, R35, R105 ;  /* 0x0000002320237223 */ /* 0x000fe20000000069 */
[----:B------:R-:W-:Y:S01]  /*4030*/  FSEL R122, R14, 0.11284004896879196167, P3 ;  /* 0x3de718af0e7a7808 */ /* 0x000fe20001800000 */
[----:B------:R-:W-:Y:S01]  /*4040*/  FFMA R116, R117, R116, R120 ;  /* 0x0000007475747223 */ /* 0x000fe20000000078 */
[----:B------:R-:W-:Y:S01]  /*4050*/  FSEL R105, R20, 0.12837915122509002686, P2 ;  /* 0x3e0375d314697808 */ /* 0x000fe20001000000 */
[C---:B------:R-:W-:Y:S01]  /*4060*/  FFMA R35, R32.reuse, R35, R113 ;  /* 0x0000002320237223 */ /* 0x040fe20000000071 */
[----:B------:R-:W-:Y:S01]  /*4070*/  FSEL R120, R15, -0.37612664699554443359, P3 ;  /* 0xbec093ac0f787808 */ /* 0x000fe20001800000 */
[----:B------:R-:W-:Y:S01]  /*4080*/  FFMA R122, R117, R116, R122 ;  /* 0x00000074757a7223 */ /* 0x000fe2000000007a */
[----:B------:R-:W-:Y:S01]  /*4090*/  FSEL R116, -|R123|, R123, P2 ;  /* 0x0000007b7b747208 */ /* 0x000fe20001000300 */
        /* <DEDUP_REMOVED lines=10> */
[----:B------:R-:W1:Y:S01]  /*4140*/  @P2 MUFU.EX2 R32, R113 ;  /* 0x0000007100202308 */ /* 0x000e620000000800 */
[----:B------:R-:W-:Y:S01]  /*4150*/  FSEL R35, R20, 0.12837915122509002686, P5 ;  /* 0x3e0375d314237808 */ /* 0x000fe20002800000 */
[----:B------:R-:W-:Y:S01]  /*4160*/  FFMA R124, R121, R124, R126 ;  /* 0x0000007c797c7223 */ /* 0x000fe2000000007e */
[----:B------:R-:W-:Y:S01]  /*4170*/  LOP3.LUT R120, R7, 0xffff0000, RZ, 0xc0, !PT ;  /* 0xffff000007787812 */ /* 0x000fe200078ec0ff */
[----:B------:R-:W-:Y:S01]  /*4180*/  FFMA R117, R117, R116, R116 ;  /* 0x0000007475757223 */ /* 0x000fe20000000074 */
[----:B------:R-:W-:Y:S01]  /*4190*/  FSEL R116, -|R125|, R125, P5 ;  /* 0x0000007d7d747208 */ /* 0x000fe20002800300 */
[----:B------:R-:W-:-:S04]  /*41a0*/  FFMA R122, R121, R124, R122 ;  /* 0x0000007c797a7223 */ /* 0x000fc8000000007a */
[----:B------:R-:W-:Y:S02]  /*41b0*/  FFMA R35, R121, R122, R35 ;  /* 0x0000007a79237223 */ /* 0x000fe40000000023 */
[----:B------:R-:W2:Y:S02]  /*41c0*/  @P3 MUFU.EX2 R121, R117 ;  /* 0x0000007500793308 */ /* 0x000ea40000000800 */
[----:B------:R-:W-:Y:S01]  /*41d0*/  FFMA R116, R35, R116, R116 ;  /* 0x0000007423747223 */ /* 0x000fe20000000074 */
[----:B-1----:R-:W-:Y:S01]  /*41e0*/  @P2 FADD R35, -R32, 1 ;  /* 0x3f80000020232421 */ /* 0x002fe20000000100 */
[----:B------:R-:W-:-:S04]  /*41f0*/  IMAD.U32 R32, R7, 0x10000, RZ ;  /* 0x0001000007207824 */ /* 0x000fc800078e00ff */
[----:B------:R-:W1:Y:S01]  /*4200*/  @P5 MUFU.EX2 R122, R116 ;  /* 0x00000074007a5308 */ /* 0x000e620000000800 */
[----:B------:R-:W-:Y:S01]  /*4210*/  @P2 LOP3.LUT R113, R35, 0x80000000, R123, 0xb8, !PT ;  /* 0x8000000023712812 */ /* 0x000fe200078eb87b */
[C---:B------:R-:W-:Y:S01]  /*4220*/  FMUL R35, R91.reuse, R6 ;  /* 0x000000065b237220 */ /* 0x040fe20000400000 */
[C---:B------:R-:W-:Y:S01]  /*4230*/  FMUL R105, R91.reuse, R32 ;  /* 0x000000205b697220 */ /* 0x040fe20000400000 */
[----:B------:R-:W-:Y:S02]  /*4240*/  FMUL R32, R91, R120 ;  /* 0x000000785b207220 */ /* 0x000fe40000400000 */
[C---:B------:R-:W-:Y:S01]  /*4250*/  FFMA R37, R92.reuse, R37, R35 ;  /* 0x000000255c257223 */ /* 0x040fe20000000023 */
[C---:B------:R-:W-:Y:S01]  /*4260*/  FFMA R38, R92.reuse, R38, R105 ;  /* 0x000000265c267223 */ /* 0x040fe20000000069 */
[----:B--2---:R-:W-:Y:S01]  /*4270*/  @P3 FADD R121, -R121, 1 ;  /* 0x3f80000079793421 */ /* 0x004fe20000000100 */
[----:B------:R-:W-:Y:S01]  /*4280*/  FFMA R39, R92, R39, R32 ;  /* 0x000000275c277223 */ /* 0x000fe20000000020 */
[C---:B------:R-:W-:Y:S01]  /*4290*/  FMUL R135, R37.reuse, 0.70710676908493041992 ;  /* 0x3f3504f325877820 */ /* 0x040fe20000400000 */
[----:B------:R-:W-:Y:S01]  /*42a0*/  FMUL R37, R37, 0.5 ;  /* 0x3f00000025257820 */ /* 0x000fe20000400000 */
[----:B------:R-:W-:Y:S01]  /*42b0*/  FADD R113, R113, 1 ;  /* 0x3f80000071717421 */ /* 0x000fe20000000000 */
[----:B------:R-:W-:Y:S01]  /*42c0*/  @P3 LOP3.LUT R117, R121, 0x80000000, R128, 0xb8, !PT ;  /* 0x8000000079753812 */ /* 0x000fe200078eb880 */
[----:B------:R-:W-:Y:S01]  /*42d0*/  FMUL R128, R38, 0.70710676908493041992 ;  /* 0x3f3504f326807820 */ /* 0x000fe20000400000 */
[C---:B------:R-:W-:Y:S01]  /*42e0*/  FMUL R6, R135.reuse, R135 ;  /* 0x0000008787067220 */ /* 0x040fe20000400000 */
[----:B------:R-:W-:Y:S01]  /*42f0*/  FSETP.GE.AND P2, PT, |R135|, 1.0029599666595458984, PT ;  /* 0x3f8060fe8700780b */ /* 0x000fe20003f46200 */
[----:B-1----:R-:W-:Y:S01]  /*4300*/  @P5 FADD R122, -R122, 1 ;  /* 0x3f8000007a7a5421 */ /* 0x002fe20000000100 */
[C---:B------:R-:W-:Y:S01]  /*4310*/  FMUL R120, R128.reuse, R128 ;  /* 0x0000008080787220 */ /* 0x040fe20000400000 */
[----:B------:R-:W-:Y:S01]  /*4320*/  FSETP.GE.AND P3, PT, |R128|, 1.0029599666595458984, PT ;  /* 0x3f8060fe8000780b */ /* 0x000fe20003f66200 */
[----:B------:R-:W-:Y:S01]  /*4330*/  FMUL R130, R39, 0.70710676908493041992 ;  /* 0x3f3504f327827820 */ /* 0x000fe20000400000 */
[----:B------:R-:W-:Y:S01]  /*4340*/  FSEL R6, |R135|, R6, P2 ;  /* 0x0000000687067208 */ /* 0x000fe20001000200 */
[----:B------:R-:W-:Y:S01]  /*4350*/  FADD R117, R117, 1 ;  /* 0x3f80000075757421 */ /* 0x000fe20000000000 */
[----:B------:R-:W-:Y:S01]  /*4360*/  FSEL R7, R0, 8.4834944573231041431e-05, P2 ;  /* 0x38b1e96a00077808 */ /* 0x000fe20001000000 */
[----:B------:R-:W-:Y:S01]  /*4370*/  FMUL R124, R130, R130 ;  /* 0x00000082827c7220 */ /* 0x000fe20000400000 */
[----:B------:R-:W-:Y:S01]  /*4380*/  FSEL R121, -R3, -0.00082130916416645050049, P2 ;  /* 0xba574d2003797808 */ /* 0x000fe20001000100 */
[----:B------:R-:W-:Y:S01]  /*4390*/  FMUL R39, R39, 0.5 ;  /* 0x3f00000027277820 */ /* 0x000fe20000400000 */
[----:B------:R-:W-:Y:S01]  /*43a0*/  @P5 LOP3.LUT R116, R122, 0x80000000, R125, 0xb8, !PT ;  /* 0x800000007a745812 */ /* 0x000fe200078eb87d */
[----:B------:R-:W-:Y:S01]  /*43b0*/  FMUL R113, R113, R34 ;  /* 0x0000002271717220 */ /* 0x000fe20000400000 */
[----:B------:R-:W-:Y:S01]  /*43c0*/  FSEL R122, |R128|, R120, P3 ;  /* 0x00000078807a7208 */ /* 0x000fe20001800200 */
[----:B------:R-:W-:Y:S01]  /*43d0*/  FFMA R7, R6, R7, R121 ;  /* 0x0000000706077223 */ /* 0x000fe20000000079 */
[----:B------:R-:W-:Y:S01]  /*43e0*/  FSEL R123, R0, 8.4834944573231041431e-05, P3 ;  /* 0x38b1e96a007b7808 */ /* 0x000fe20001800000 */
[----:B------:R-:W-:Y:S01]  /*43f0*/  FADD R116, R116, 1 ;  /* 0x3f80000074747421 */ /* 0x000fe20000000000 */
[----:B------:R-:W-:-:S02]  /*4400*/  FSEL R125, -R3, -0.00082130916416645050049, P3 ;  /* 0xba574d20037d7808 */ /* 0x000fc40001800100 */
[----:B------:R-:W-:Y:S02]  /*4410*/  FSETP.GE.AND P5, PT, |R130|, 1.0029599666595458984, PT ;  /* 0x3f8060fe8200780b */ /* 0x000fe40003fa6200 */
[----:B------:R-:W-:Y:S01]  /*4420*/  FSEL R121, R12, 0.0052134888246655464172, P2 ;  /* 0x3baad5ea0c797808 */ /* 0x000fe20001000000 */
[----:B------:R-:W-:Y:S01]  /*4430*/  FFMA R125, R122, R123, R125 ;  /* 0x0000007b7a7d7223 */ /* 0x000fe2000000007d */
[----:B------:R-:W-:Y:S02]  /*4440*/  FSEL R124, |R130|, R124, P5 ;  /* 0x0000007c827c7208 */ /* 0x000fe40002800200 */
[----:B------:R-:W-:Y:S01]  /*4450*/  FSEL R129, R0, 8.4834944573231041431e-05, P5 ;  /* 0x38b1e96a00817808 */ /* 0x000fe20002800000 */
[----:B------:R-:W-:Y:S01]  /*4460*/  FFMA R7, R6, R7, R121 ;  /* 0x0000000706077223 */ /* 0x000fe20000000079 */
[----:B------:R-:W-:Y:S02]  /*4470*/  FSEL R131, -R3, -0.00082130916416645050049, P5 ;  /* 0xba574d2003837808 */ /* 0x000fe40002800100 */
[----:B------:R-:W-:-:S02]  /*4480*/  FSEL R127, R12, 0.0052134888246655464172, P3 ;  /* 0x3baad5ea0c7f7808 */ /* 0x000fc40001800000 */
[C---:B------:R-:W-:Y:S01]  /*4490*/  FSEL R123, -R13.reuse, -0.026868773624300956726, P2 ;  /* 0xbcdc1be70d7b7808 */ /* 0x040fe20001000100 */
[----:B------:R-:W-:Y:S01]  /*44a0*/  FFMA R129, R124, R129, R131 ;  /* 0x000000817c817223 */ /* 0x000fe20000000083 */
[----:B------:R-:W-:Y:S01]  /*44b0*/  FSEL R133, R12, 0.0052134888246655464172, P5 ;  /* 0x3baad5ea0c857808 */ /* 0x000fe20002800000 */
[----:B------:R-:W-:Y:S01]  /*44c0*/  FFMA R125, R122, R125, R127 ;  /* 0x0000007d7a7d7223 */ /* 0x000fe2000000007f */
[----:B------:R-:W-:Y:S01]  /*44d0*/  FSEL R121, R14, 0.11284004896879196167, P2 ;  /* 0x3de718af0e797808 */ /* 0x000fe20001000000 */
        /* <DEDUP_REMOVED lines=9> */
[----:B------:R-:W-:Y:S01]  /*4570*/  FSEL R131, -R13, -0.026868773624300956726, P5 ;  /* 0xbcdc1be70d837808 */ /* 0x000fe20002800100 */
[----:B------:R-:W-:Y:S01]  /*4580*/  FFMA R125, R122, R125, R129 ;  /* 0x0000007d7a7d7223 */ /* 0x000fe20000000081 */
[----:B------:R-:W-:Y:S01]  /*4590*/  FSEL R123, R15, -0.37612664699554443359, P3 ;  /* 0xbec093ac0f7b7808 */ /* 0x000fe20001800000 */
        /* <DEDUP_REMOVED lines=14> */
[----:B------:R-:W-:-:S02]  /*4680*/  IMAD.SHL.U32 R123, R18, 0x10, RZ ;  /* 0x00000010127b7824 */ /* 0x000fc400078e00ff */
[----:B------:R-:W-:Y:S01]  /*4690*/  FFMA R122, R121, R122, R122 ;  /* 0x0000007a797a7223 */ /* 0x000fe2000000007a */
[----:B------:R-:W-:Y:S01]  /*46a0*/  FSEL R121, -|R130|, R130, P5 ;  /* 0x0000008282797208 */ /* 0x000fe20002800300 */
[----:B------:R-:W-:Y:S01]  /*46b0*/  FFMA R126, R124, R7, R126 ;  /* 0x000000077c7e7223 */ /* 0x000fe2000000007e */
[----:B------:R-:W-:Y:S02]  /*46c0*/  SHF.L.U32 R124, R18, 0x5, RZ ;  /* 0x00000005127c7819 */ /* 0x000fe400000006ff */
[----:B------:R-:W2:Y:S01]  /*46d0*/  @P3 MUFU.EX2 R7, R122 ;  /* 0x0000007a00073308 */ /* 0x000ea20000000800 */
[----:B------:R-:W-:Y:S01]  /*46e0*/  FFMA R126, R126, R121, R121 ;  /* 0x000000797e7e7223 */ /* 0x000fe20000000079 */
[----:B------:R-:W-:Y:S02]  /*46f0*/  LOP3.LUT R127, R124, 0xc0, RZ, 0xc0, !PT ;  /* 0x000000c07c7f7812 */ /* 0x000fe400078ec0ff */
[----:B------:R-:W-:Y:S02]  /*4700*/  LOP3.LUT R123, R123, 0xe00, RZ, 0xc0, !PT ;  /* 0x00000e007b7b7812 */ /* 0x000fe400078ec0ff */
[----:B------:R-:W-:Y:S01]  /*4710*/  LOP3.LUT R127, R127, 0x8, R132, 0xf8, !PT ;  /* 0x000000087f7f7812 */ /* 0x000fe200078ef884 */
[----:B------:R-:W-:Y:S01]  /*4720*/  IMAD.SHL.U32 R132, R18, 0x4, RZ ;  /* 0x0000000412847824 */ /* 0x000fe200078e00ff */
[----:B------:R-:W3:Y:S01]  /*4730*/  @P5 MUFU.EX2 R121, R126 ;  /* 0x0000007e00795308 */ /* 0x000ee20000000800 */
[----:B-1----:R-:W-:Y:S01]  /*4740*/  @P2 FADD R6, -R6, 1 ;  /* 0x3f80000006062421 */ /* 0x002fe20000000100 */
[----:B------:R-:W-:-:S02]  /*4750*/  LOP3.LUT R125, R123, 0x20, R124, 0xf8, !PT ;  /* 0x000000207b7d7812 */ /* 0x000fc400078ef87c */
[----:B------:R-:W-:Y:S02]  /*4760*/  LOP3.LUT R123, R18, 0xff, RZ, 0xc0, !PT ;  /* 0x000000ff127b7812 */ /* 0x000fe400078ec0ff */
[----:B------:R-:W-:Y:S01]  /*4770*/  @P2 LOP3.LUT R120, R6, 0x80000000, R135, 0xb8, !PT ;  /* 0x8000000006782812 */ /* 0x000fe200078eb887 */
[----:B------:R-:W-:Y:S01]  /*4780*/  FMUL R6, R5, 0.5 ;  /* 0x3f00000005067820 */ /* 0x000fe20000400000 */
[----:B------:R-:W-:Y:S01]  /*4790*/  LOP3.LUT R125, R125, 0x100, R124, 0xf8, !PT ;  /* 0x000001007d7d7812 */ /* 0x000fe200078ef87c */
[----:B--2---:R-:W-:Y:S01]  /*47a0*/  @P3 FADD R7, -R7, 1 ;  /* 0x3f80000007073421 */ /* 0x004fe20000000100 */
[----:B------:R-:W-:Y:S01]  /*47b0*/  LOP3.LUT R132, R127, 0x18, R132, 0x78, !PT ;  /* 0x000000187f847812 */ /* 0x000fe200078e7884 */
[----:B------:R-:W-:Y:S02]  /*47c0*/  VIADD R123, R123, 0x1f ;  /* 0x0000001f7b7b7836 */ /* 0x000fe40000000000 */
[----:B------:R-:W-:Y:S01]  /*47d0*/  FADD R120, R120, 1 ;  /* 0x3f80000078787421 */ /* 0x000fe20000000000 */
[----:B------:R-:W-:Y:S01]  /*47e0*/  FMUL R5, R36, 0.5 ;  /* 0x3f00000024057820 */ /* 0x000fe20000400000 */
[----:B------:R-:W-:Y:S01]  /*47f0*/  @P3 LOP3.LUT R122, R7, 0x80000000, R128, 0xb8, !PT ;  /* 0x80000000077a3812 */ /* 0x000fe200078eb880 */
[----:B------:R-:W-:Y:S01]  /*4800*/  FMUL R7, R94, 0.5 ;  /* 0x3f0000005e077820 */ /* 0x000fe20000400000 */
[----:B------:R-:W-:Y:S01]  /*4810*/  LOP3.LUT R125, R125, R132, RZ, 0xfc, !PT ;  /* 0x000000847d7d7212 */ /* 0x000fe200078efcff */
[----:B---3--:R-:W-:Y:S01]  /*4820*/  @P5 FADD R121, -R121, 1 ;  /* 0x3f80000079795421 */ /* 0x008fe20000000100 */
[----:B------:R-:W-:Y:S01]  /*4830*/  ISETP.GT.U32.AND P2, PT, R123, 0x3e, PT ;  /* 0x0000003e7b00780c */ /* 0x000fe20003f44070 */
[----:B------:R-:W-:Y:S01]  /*4840*/  FMUL R96, R96, R7 ;  /* 0x0000000760607220 */ /* 0x000fe20000400000 */
[----:B------:R-:W-:Y:S01]  /*4850*/  FMUL R7, R8, 0.5 ;  /* 0x3f00000008077820 */ /* 0x000fe20000400000 */
[----:B------:R-:W-:Y:S01]  /*4860*/  FMUL R8, R111, R4 ;  /* 0x000000046f087220 */ /* 0x000fe20000400000 */
[----:B------:R-:W-:Y:S01]  /*4870*/  @P5 LOP3.LUT R126, R121, 0x80000000, R130, 0xb8, !PT ;  /* 0x80000000797e5812 */ /* 0x000fe200078eb882 */
[----:B------:R-:W-:Y:S01]  /*4880*/  FMUL R121, R28, 0.5 ;  /* 0x3f0000001c797820 */ /* 0x000fe20000400000 */
[----:B------:R-:W-:Y:S01]  /*4890*/  FMUL R123, R10, 0.5 ;  /* 0x3f0000000a7b7820 */ /* 0x000fe20000400000 */
[----:B------:R-:W-:Y:S01]  /*48a0*/  FMUL R109, R112, R7 ;  /* 0x00000007706d7220 */ /* 0x000fe20000400000 */
[----:B------:R-:W-:Y:S01]  /*48b0*/  FMUL R111, R120, R37 ;  /* 0x00000025786f7220 */ /* 0x000fe20000400000 */
[----:B------:R-:W-:Y:S01]  /*48c0*/  LEA R28, R125, UR51, 0x1 ;  /* 0x000000337d1c7c11 */ /* 0x000fe2000f8e08ff */
[----:B------:R-:W-:Y:S01]  /*48d0*/  FMUL R7, R38, 0.5 ;  /* 0x3f00000026077820 */ /* 0x000fe20000400000 */
[----:B------:R-:W-:Y:S01]  /*48e0*/  FADD R122, R122, 1 ;  /* 0x3f8000007a7a7421 */ /* 0x000fe20000000000 */
[----:B------:R-:W-:Y:S01]  /*48f0*/  FADD R126, R126, 1 ;  /* 0x3f8000007e7e7421 */ /* 0x000fe20000000000 */
[----:B------:R-:W-:Y:S01]  /*4900*/  IMAD.MOV.U32 R37, RZ, RZ, 0x20 ;  /* 0x00000020ff257424 */ /* 0x000fe200078e00ff */
[----:B------:R-:W-:Y:S01]  /*4910*/  LOP3.LUT P3, RZ, R18, 0x4, RZ, 0xc0, !PT ;  /* 0x0000000412ff7812 */ /* 0x000fe2000786c0ff */
[----:B------:R-:W-:Y:S01]  /*4920*/  FMUL R100, R100, R121 ;  /* 0x0000007964647220 */ /* 0x000fe20000400000 */
[----:B------:R-:W-:Y:S01]  /*4930*/  FMUL R123, R102, R123 ;  /* 0x0000007b667b7220 */ /* 0x000fe20000400000 */
[----:B------:R-:W-:Y:S01]  /*4940*/  FMUL R10, R117, R6 ;  /* 0x00000006750a7220 */ /* 0x000fe20000400000 */
[----:B------:R-:W-:Y:S01]  /*4950*/  FMUL R116, R116, R5 ;  /* 0x0000000574747220 */ /* 0x000fe20000400000 */
[----:B------:R-:W-:Y:S01]  /*4960*/  FMUL R122, R122, R7 ;  /* 0x000000077a7a7220 */ /* 0x000fe20000400000 */
[----:B------:R-:W-:Y:S01]  /*4970*/  FMUL R11, R126, R39 ;  /* 0x000000277e0b7220 */ /* 0x000fe20000400000 */
[----:B------:R-:W-:Y:S01]  /*4980*/  VIADD R34, R28, 0x200 ;  /* 0x000002001c227836 */ /* 0x000fe20000000000 */
[----:B------:R-:W-:-:S02]  /*4990*/  SEL R37, R37, 0xffffffe0, !P3 ;  /* 0xffffffe025257807 */ /* 0x000fc40005800000 */
[----:B------:R-:W-:Y:S02]  /*49a0*/  F2FP.BF16.F32.PACK_AB R5, R9, R96 ;  /* 0x000000600905723e */ /* 0x000fe400000010ff */
[----:B------:R-:W-:Y:S02]  /*49b0*/  F2FP.BF16.F32.PACK_AB R6, R123, R100 ;  /* 0x000000647b06723e */ /* 0x000fe400000010ff */
[----:B------:R-:W-:Y:S02]  /*49c0*/  F2FP.BF16.F32.PACK_AB R7, R107, R106 ;  /* 0x0000006a6b07723e */ /* 0x000fe400000010ff */
[----:B------:R-:W-:Y:S02]  /*49d0*/  F2FP.BF16.F32.PACK_AB R4, R110, R103 ;  /* 0x000000676e04723e */ /* 0x000fe400000010ff */
[----:B------:R-:W-:Y:S02]  /*49e0*/  F2FP.BF16.F32.PACK_AB R9, R10, R113 ;  /* 0x000000710a09723e */ /* 0x000fe400000010ff */
[----:B------:R-:W-:Y:S01]  /*49f0*/  F2FP.BF16.F32.PACK_AB R8, R109, R8 ;  /* 0x000000086d08723e */ /* 0x000fe200000010ff */
[----:B------:R1:W-:Y:S01]  /*4a00*/  STSM.16.M88.4 [R28+0x200], R4 ;  /* 0x000200041c007844 */ /* 0x0003e20000000200 */
[----:B------:R-:W-:-:S02]  /*4a10*/  F2FP.BF16.F32.PACK_AB R10, R111, R116 ;  /* 0x000000746f0a723e */ /* 0x000fc400000010ff */
[----:B------:R-:W-:Y:S02]  /*4a20*/  F2FP.BF16.F32.PACK_AB R11, R11, R122 ;  /* 0x0000007a0b0b723e */ /* 0x000fe400000010ff */
[----:B------:R-:W-:-:S05]  /*4a30*/  IADD3 R36, R34, R37, RZ ;  /* 0x0000002522247210 */ /* 0x000fca0007ffe0ff */
[----:B------:R1:W-:Y:S01]  /*4a40*/  STSM.16.M88.4 [R36], R8 ;  /* 0x0000000824007844 */ /* 0x0003e20000000200 */
[----:B------:R-:W-:Y:S01]  /*4a50*/  @!PT LDS RZ, [RZ] ;  /* 0x00000000fffff984 */ /* 0x000fe20000000800 */
[----:B------:R-:W-:Y:S01]  /*4a60*/  @!PT LDS RZ, [RZ] ;  /* 0x00000000fffff984 */ /* 0x000fe20000000800 */
[----:B------:R-:W-:Y:S01]  /*4a70*/  @!PT LDS RZ, [RZ] ;  /* 0x00000000fffff984 */ /* 0x000fe20000000800 */
[----:B------:R-:W-:Y:S01]  /*4a80*/  @!PT LDS RZ, [RZ] ;  /* 0x00000000fffff984 */ /* 0x000fe20000000800 */
[----:B------:R2:W-:Y:S06]  /*4a90*/  MEMBAR.ALL.CTA ;  /* 0x0000000000007992 */ /* 0x0005ec0000008000 */
[----:B--2---:R-:W2:Y:S02]  /*4aa0*/  FENCE.VIEW.ASYNC.S ;  /* 0x00000000000073c6 */ /* 0x004ea40000000000 */
[----:B--2---:R-:W-:Y:S06]  /*4ab0*/  BAR.SYNC.DEFER_BLOCKING 0x1, 0x100 ;  /* 0x0044000000007b1d */ /* 0x004fec0000010000 */
[----:B------:R-:W-:Y:S05]  /*4ac0*/  @P2 BRA `(.L_x_58) ;  /* 0x0000000000182947 */ /* 0x000fea0003800000 */
[----:B------:R-:W-:Y:S02]  /*4ad0*/  UIADD3 UR4, UP0, UR52, 0x4f0, URZ ;  /* 0x000004f034047890 */ /* 0x000fe4000ff1e03f */
[----:B------:R-:W-:Y:S02]  /*4ae0*/  UIADD3 UR44, UR51, 0x200, URZ ;  /* 0x00000200332c7890 */ /* 0x000fe4000fffe03f */
[----:B------:R-:W-:-:S09]  /*4af0*/  UIADD3.X UR5, URZ, UR53, URZ, UP0, !UPT ;  /* 0x000000353f057290 */ /* 0x000fd200087fe43f */
[----:B------:R2:W-:Y:S01]  /*4b00*/  UTMASTG.3D [UR44], [UR4] ;  /* 0x0000002c040073b5 */ /* 0x0005e20008010000 */
[----:B------:R0:W-:Y:S01]  /*4b10*/  UTMACMDFLUSH ;  /* 0x00000000000079b7 */ /* 0x0001e20000000000 */
[----:B--2---:R-:W-:-:S04]  /*4b20*/  DEPBAR.LE SB0, 0x1 ;  /* 0x000080400000791a */ /* 0x004fc80000000000 */
.L_x_58:
[----:B------:R-:W-:Y:S05]  /*4b30*/  BSYNC B0 ;  /* 0x0000000000007941 */ /* 0x000fea0003800000 */
.L_x_57:
[----:B------:R-:W-:Y:S01]  /*4b40*/  BAR.SYNC.DEFER_BLOCKING 0x1, 0x100 ;  /* 0x0044000000007b1d */ /* 0x000fe20000010000 */
[----:B------:R-:W-:-:S13]  /*4b50*/  ISETP.NE.AND P5, PT, RZ, UR43, PT ;  /* 0x0000002bff007c0c */ /* 0x000fda000bfa5270 */
[----:B------:R-:W-:Y:S05]  /*4b60*/  @!P5 BRA `(.L_x_59) ;  /* 0x000000000034d947 */ /* 0x000fea0003800000 */
[----:B------:R-:W-:Y:S04]  /*4b70*/  BSSY B0, `(.L_x_60) ;  /* 0x0000009000007945 */ /* 0x000fe80003800000 */
[----:B------:R-:W-:Y:S05]  /*4b80*/  @P0 BRA `(.L_x_61) ;  /* 0x00000000001c0947 */ /* 0x000fea0003800000 */
[----:B------:R-:W-:-:S13]  /*4b90*/  ISETP.NE.AND P5, PT, R115, 0x3, PT ;  /* 0x000000037300780c */ /* 0x000fda0003fa5270 */
[----:B------:R-:W-:Y:S05]  /*4ba0*/  @!P5 BRA `(.L_x_62) ;  /* 0x000000000004d947 */ /* 0x000fea0003800000 */
[----:B------:R-:W-:Y:S01]  /*4bb0*/  BPT.TRAP 0x1 ;  /* 0x000000040000795c */ /* 0x000fe20000300000 */
.L_x_62:
[----:B------:R-:W-:-:S04]  /*4bc0*/  ULEA UR4, UR42, UR51, 0x3 ;  /* 0x000000332a047291 */ /* 0x000fc8000f8e183f */
[----:B------:R-:W-:-:S04]  /*4bd0*/  UIADD3 UR4, UR4, 0x80, URZ ;  /* 0x0000008004047890 */ /* 0x000fc8000fffe03f */
[----:B------:R-:W-:-:S09]  /*4be0*/  UPRMT UR4, UR50, 0x654, UR4 ;  /* 0x0000065432047896 */ /* 0x000fd20008000004 */
[----:B------:R-:W-:Y:S03]  /*4bf0*/  SYNCS.ARRIVE.TRANS64.RED.A1T0 RZ, [UR4], RZ ;  /* 0x000000ffffff79a7 */ /* 0x000fe60008100404 */
.L_x_61:
[----:B------:R-:W-:Y:S05]  /*4c00*/  BSYNC B0 ;  /* 0x0000000000007941 */ /* 0x000fea0003800000 */
.L_x_60:
[----:B------:R-:W-:-:S04]  /*4c10*/  UIADD3 UR42, UR42, 0x1, URZ ;  /* 0x000000012a2a7890 */ /* 0x000fc8000fffe03f */
[----:B------:R-:W-:-:S04]  /*4c20*/  UISETP.NE.AND UP0, UPT, UR42, 0x4, UPT ;  /* 0x000000042a00788c */ /* 0x000fc8000bf05270 */
[----:B------:R-:W-:-:S12]  /*4c30*/  USEL UR42, UR42, URZ, UP0 ;  /* 0x0000003f2a2a7287 */ /* 0x000fd80008000000 */
.L_x_59:
[----:B------:R-:W-:Y:S04]  /*4c40*/  BSSY B0, `(.L_x_63) ;  /* 0x0000033000007945 */ /* 0x000fe80003800000 */
[----:B------:R-:W-:Y:S05]  /*4c50*/  @P0 BRA `(.L_x_64) ;  /* 0x0000000000c40947 */ /* 0x000fea0003800000 */
[----:B------:R-:W-:-:S13]  /*4c60*/  ISETP.NE.AND P5, PT, R115, 0x3, PT ;  /* 0x000000037300780c */ /* 0x000fda0003fa5270 */
[----:B------:R-:W-:Y:S05]  /*4c70*/  @!P5 BRA `(.L_x_65) ;  /* 0x000000000004d947 */ /* 0x000fea0003800000 */
[----:B------:R-:W-:Y:S01]  /*4c80*/  BPT.TRAP 0x1 ;  /* 0x000000040000795c */ /* 0x000fe20000300000 */
.L_x_65:
[----:B-1----:R-:W-:Y:S01]  /*4c90*/  LEA R4, R21, UR51, 0x3 ;  /* 0x0000003315047c11 */ /* 0x002fe2000f8e18ff */
[----:B------:R-:W-:Y:S01]  /*4ca0*/  BSSY B1, `(.L_x_66) ;  /* 0x0000004000017945 */ /* 0x000fe20003800000 */
[----:B------:R-:W-:-:S04]  /*4cb0*/  SHF.L.U32 R5, R93, 0x1f, RZ ;  /* 0x0000001f5d057819 */ /* 0x000fc800000006ff */
[----:B------:R-:W1:Y:S02]  /*4cc0*/  SYNCS.PHASECHK.TRANS64.TRYWAIT P5, [R4+URZ+0x60], R5 ;  /* 0x00006005040075a7 */ /* 0x000e6400080a017f */
[----:B-1----:R-:W-:Y:S05]  /*4cd0*/  @!P5 BRA `(.L_x_67) ;  /* 0x0000009000b8d947 */ /* 0x002fea0003800000 */
.L_x_174:
[----:B------:R-:W-:Y:S05]  /*4ce0*/  BSYNC B1 ;  /* 0x0000000000017941 */ /* 0x000fea0003800000 */
.L_x_66:
[----:B------:R-:W-:Y:S05]  /*4cf0*/  @P4 BRA `(.L_x_68) ;  /* 0x0000000000984947 */ /* 0x000fea0003800000 */
[----:B-1----:R-:W-:Y:S01]  /*4d00*/  IMAD R4, R21, 0x2000, R34 ;  /* 0x0000200015047824 */ /* 0x002fe200078e0222 */
[----:B------:R-:W-:Y:S05]  /*4d10*/  WARPSYNC.ALL ;  /* 0x0000000000007948 */ /* 0x000fea0003800000 */
[C---:B------:R-:W-:Y:S01]  /*4d20*/  VIADD R5, R4.reuse, 0x20 ;  /* 0x0000002004057836 */ /* 0x040fe20000000000 */
[----:B------:R-:W1:Y:S01]  /*4d30*/  LDSM.16.M88.4 R8, [R4] ;  /* 0x000000000408783b */ /* 0x000e620000000200 */
[----:B------:R-:W-:-:S05]  /*4d40*/  @P3 VIADD R5, R4, 0xffffffe0 ;  /* 0xffffffe004053836 */ /* 0x000fca0000000000 */
[----:B------:R-:W2:Y:S01]  /*4d50*/  LDSM.16.M88.4 R96, [R5] ;  /* 0x000000000560783b */ /* 0x000ea20000000200 */
[----:B-1----:R-:W-:Y:S01]  /*4d60*/  IMAD.U32 R6, R8, 0x10000, RZ ;  /* 0x0001000008067824 */ /* 0x002fe200078e00ff */
[C---:B------:R-:W-:Y:S01]  /*4d70*/  SHF.L.U32 R24, R9.reuse, 0x10, RZ ;  /* 0x0000001009187819 */ /* 0x040fe200000006ff */
[----:B------:R-:W-:Y:S01]  /*4d80*/  IMAD.U32 R30, R10, 0x10000, RZ ;  /* 0x000100000a1e7824 */ /* 0x000fe200078e00ff */
[----:B------:R-:W-:Y:S01]  /*4d90*/  LOP3.LUT R26, R9, 0xffff0000, RZ, 0xc0, !PT ;  /* 0xffff0000091a7812 */ /* 0x000fe200078ec0ff */
[----:B------:R-:W-:Y:S01]  /*4da0*/  IMAD.U32 R32, R11, 0x10000, RZ ;  /* 0x000100000b207824 */ /* 0x000fe200078e00ff */
[----:B------:R-:W-:Y:S01]  /*4db0*/  LOP3.LUT R8, R8, 0xffff0000, RZ, 0xc0, !PT ;  /* 0xffff000008087812 */ /* 0x000fe200078ec0ff */
[----:B--2---:R-:W-:Y:S01]  /*4dc0*/  IMAD.U32 R4, R96, 0x10000, RZ ;  /* 0x0001000060047824 */ /* 0x004fe200078e00ff */
[----:B------:R-:W-:Y:S01]  /*4dd0*/  SHF.L.U32 R100, R98, 0x10, RZ ;  /* 0x0000001062647819 */ /* 0x000fe200000006ff */
[----:B------:R-:W-:Y:S01]  /*4de0*/  IMAD.U32 R38, R97, 0x10000, RZ ;  /* 0x0001000061267824 */ /* 0x000fe200078e00ff */
[----:B------:R-:W-:Y:S01]  /*4df0*/  LOP3.LUT R10, R10, 0xffff0000, RZ, 0xc0, !PT ;  /* 0xffff00000a0a7812 */ /* 0x000fe200078ec0ff */
[----:B------:R-:W-:Y:S01]  /*4e00*/  IMAD.U32 R102, R99, 0x10000, RZ ;  /* 0x0001000063667824 */ /* 0x000fe200078e00ff */
[----:B------:R-:W-:Y:S01]  /*4e10*/  LOP3.LUT R36, R11, 0xffff0000, RZ, 0xc0, !PT ;  /* 0xffff00000b247812 */ /* 0x000fe200078ec0ff */
[C---:B------:R-:W-:Y:S01]  /*4e20*/  FMUL R23, R91.reuse, R24 ;  /* 0x000000185b177220 */ /* 0x040fe20000400000 */
[----:B------:R-:W-:Y:S01]  /*4e30*/  LOP3.LUT R96, R96, 0xffff0000, RZ, 0xc0, !PT ;  /* 0xffff000060607812 */ /* 0x000fe200078ec0ff */
[----:B------:R-:W-:Y:S01]  /*4e40*/  FMUL R95, R91, R30 ;  /* 0x0000001e5b5f7220 */ /* 0x000fe20000400000 */
[----:B------:R-:W-:Y:S01]  /*4e50*/  LOP3.LUT R94, R97, 0xffff0000, RZ, 0xc0, !PT ;  /* 0xffff0000615e7812 */ /* 0x000fe200078ec0ff */
[C---:B------:R-:W-:Y:S01]  /*4e60*/  FMUL R97, R91.reuse, R26 ;  /* 0x0000001a5b617220 */ /* 0x040fe20000400000 */
[----:B------:R-:W-:Y:S01]  /*4e70*/  LOP3.LUT R98, R98, 0xffff0000, RZ, 0xc0, !PT ;  /* 0xffff000062627812 */ /* 0x000fe200078ec0ff */
[----:B------:R-:W-:Y:S01]  /*4e80*/  FMUL R29, R91, R32 ;  /* 0x000000205b1d7220 */ /* 0x000fe20000400000 */
[----:B------:R-:W-:Y:S01]  /*4e90*/  LOP3.LUT R104, R99, 0xffff0000, RZ, 0xc0, !PT ;  /* 0xffff000063687812 */ /* 0x000fe200078ec0ff */
[C---:B------:R-:W-:Y:S01]  /*4ea0*/  FMUL R99, R91.reuse, R6 ;  /* 0x000000065b637220 */ /* 0x040fe20000400000 */
        /* <DEDUP_REMOVED lines=10> */
[----:B------:R-:W-:-:S07]  /*4f50*/  FMUL R32, R91, R104 ;  /* 0x000000685b207220 */ /* 0x000fce0000400000 */
.L_x_68:
[----:B------:R-:W-:-:S07]  /*4f60*/  VIADD R21, R21, 0x1 ;  /* 0x0000000115157836 */ /* 0x000fce0000000000 */
.L_x_64:
[----:B------:R-:W-:Y:S05]  /*4f70*/  BSYNC B0 ;  /* 0x0000000000007941 */ /* 0x000fea0003800000 */
.L_x_63:
[C---:B------:R-:W-:Y:S01]  /*4f80*/  FFMA R42, R92.reuse, R42, R23 ;  /* 0x0000002a5c2a7223 */ /* 0x040fe20000000017 */
[C---:B------:R-:W-:Y:S01]  /*4f90*/  FFMA R43, R92.reuse, R43, R97 ;  /* 0x0000002b5c2b7223 */ /* 0x040fe20000000061 */
[C---:B------:R-:W-:Y:S01]  /*4fa0*/  FFMA R44, R92.reuse, R44, R95 ;  /* 0x0000002c5c2c7223 */ /* 0x040fe2000000005f */
[----:B------:R-:W-:Y:S01]  /*4fb0*/  FFMA R45, R92, R45, R26 ;  /* 0x0000002d5c2d7223 */ /* 0x000fe2000000001a */
[----:B-1----:R-:W-:Y:S01]  /*4fc0*/  FMUL R9, R42, 0.70710676908493041992 ;  /* 0x3f3504f32a097820 */ /* 0x002fe20000400000 */
[----:B------:R-:W-:Y:S01]  /*4fd0*/  FMUL R11, R43, 0.70710676908493041992 ;  /* 0x3f3504f32b0b7820 */ /* 0x000fe20000400000 */
[----:B------:R-:W-:Y:S01]  /*4fe0*/  FFMA R46, R92, R46, R29 ;  /* 0x0000002e5c2e7223 */ /* 0x000fe2000000001d */
[----:B------:R-:W-:Y:S01]  /*4ff0*/  FMUL R36, R45, 0.70710676908493041992 ;  /* 0x3f3504f32d247820 */ /* 0x000fe20000400000 */
[C---:B------:R-:W-:Y:S01]  /*5000*/  FMUL R4, R9.reuse, R9 ;  /* 0x0000000909047220 */ /* 0x040fe20000400000 */
[C---:B------:R-:W-:Y:S01]  /*5010*/  FSETP.GE.AND P5, PT, |R9|.reuse, 1.0029599666595458984, PT ;  /* 0x3f8060fe0900780b */ /* 0x040fe20003fa6200 */
[----:B------:R-:W-:Y:S01]  /*5020*/  FMUL R38, R46, 0.70710676908493041992 ;  /* 0x3f3504f32e267820 */ /* 0x000fe20000400000 */
[C---:B------:R-:W-:Y:S01]  /*5030*/  FFMA R47, R92.reuse, R47, R27 ;  /* 0x0000002f5c2f7223 */ /* 0x040fe2000000001b */
[C---:B------:R-:W-:Y:S01]  /*5040*/  FFMA R48, R92.reuse, R48, R31 ;  /* 0x000000305c307223 */ /* 0x040fe2000000001f */
[----:B------:R-:W-:Y:S01]  /*5050*/  FSEL R4, |R9|, R4, P5 ;  /* 0x0000000409047208 */ /* 0x000fe20002800200 */
[----:B------:R-:W-:Y:S01]  /*5060*/  FFMA R49, R92, R49, R24 ;  /* 0x000000315c317223 */ /* 0x000fe20000000018 */
[----:B------:R-:W-:Y:S01]  /*5070*/  FSEL R5, R0, 8.4834944573231041431e-05, P5 ;  /* 0x38b1e96a00057808 */ /* 0x000fe20002800000 */
[----:B------:R-:W-:Y:S01]  /*5080*/  FMUL R94, R47, 0.70710676908493041992 ;  /* 0x3f3504f32f5e7820 */ /* 0x000fe20000400000 */
[----:B------:R-:W-:Y:S01]  /*5090*/  FSEL R7, -R3, -0.00082130916416645050049, P5 ;  /* 0xba574d2003077808 */ /* 0x000fe20002800100 */
[----:B------:R-:W-:Y:S01]  /*50a0*/  FMUL R96, R48, 0.70710676908493041992 ;  /* 0x3f3504f330607820 */ /* 0x000fe20000400000 */
[----:B------:R-:W-:Y:S01]  /*50b0*/  FSEL R6, R12, 0.0052134888246655464172, P5 ;  /* 0x3baad5ea0c067808 */ /* 0x000fe20002800000 */
[----:B------:R-:W-:Y:S01]  /*50c0*/  FFMA R50, R92, R50, R25 ;  /* 0x000000325c327223 */ /* 0x000fe20000000019 */
[----:B------:R-:W-:Y:S01]  /*50d0*/  FSEL R8, -R13, -0.026868773624300956726, P5 ;  /* 0xbcdc1be70d087808 */ /* 0x000fe20002800100 */
[----:B------:R-:W-:Y:S01]  /*50e0*/  FFMA R5, R4, R5, R7 ;  /* 0x0000000504057223 */ /* 0x000fe20000000007 */
[----:B------:R-:W-:Y:S01]  /*50f0*/  FSEL R7, -|R9|, R9, P5 ;  /* 0x0000000909077208 */ /* 0x000fe20002800300 */
[----:B------:R-:W-:Y:S01]  /*5100*/  FMUL R107, R50, 0.70710676908493041992 ;  /* 0x3f3504f3326b7820 */ /* 0x000fe20000400000 */
[----:B------:R-:W-:Y:S01]  /*5110*/  FFMA R51, R92, R51, R30 ;  /* 0x000000335c337223 */ /* 0x000fe2000000001e */
[----:B------:R-:W-:Y:S01]  /*5120*/  FFMA R5, R4, R5, R6 ;  /* 0x0000000504057223 */ /* 0x000fe20000000006 */
[----:B------:R-:W-:Y:S01]  /*5130*/  FSEL R6, R14, 0.11284004896879196167, P5 ;  /* 0x3de718af0e067808 */ /* 0x000fe20002800000 */
[----:B------:R-:W-:Y:S01]  /*5140*/  FFMA R52, R92, R52, R33 ;  /* 0x000000345c347223 */ /* 0x000fe20000000021 */
[----:B------:R-:W-:Y:S01]  /*5150*/  FMUL R98, R51, 0.70710676908493041992 ;  /* 0x3f3504f333627820 */ /* 0x000fe20000400000 */
[----:B------:R-:W-:Y:S01]  /*5160*/  FFMA R5, R4, R5, R8 ;  /* 0x0000000504057223 */ /* 0x000fe20000000008 */
[----:B------:R-:W-:Y:S01]  /*5170*/  FSEL R8, R15, -0.37612664699554443359, P5 ;  /* 0xbec093ac0f087808 */ /* 0x000fe20002800000 */
[----:B------:R-:W-:Y:S01]  /*5180*/  FMUL R100, R52, 0.70710676908493041992 ;  /* 0x3f3504f334647820 */ /* 0x000fe20000400000 */
[----:B------:R-:W-:Y:S01]  /*5190*/  FFMA R53, R92, R53, R35 ;  /* 0x000000355c357223 */ /* 0x000fe20000000023 */
[----:B------:R-:W-:Y:S01]  /*51a0*/  FFMA R5, R4, R5, R6 ;  /* 0x0000000504057223 */ /* 0x000fe20000000006 */
[----:B------:R-:W-:Y:S01]  /*51b0*/  FSEL R6, R20, 0.12837915122509002686, P5 ;  /* 0x3e0375d314067808 */ /* 0x000fe20002800000 */
[----:B------:R-:W-:Y:S01]  /*51c0*/  FFMA R104, R92, R54, R105 ;  /* 0x000000365c687223 */ /* 0x000fe20000000069 */
[----:B------:R-:W-:Y:S01]  /*51d0*/  FMUL R109, R53, 0.70710676908493041992 ;  /* 0x3f3504f3356d7820 */ /* 0x000fe20000400000 */
[----:B------:R-:W-:Y:S01]  /*51e0*/  FFMA R5, R4, R5, R8 ;  /* 0x0000000504057223 */ /* 0x000fe20000000008 */
[----:B------:R-:W-:Y:S01]  /*51f0*/  FFMA R106, R92, R55, R32 ;  /* 0x000000375c6a7223 */ /* 0x000fe20000000020 */
[----:B------:R-:W-:Y:S01]  /*5200*/  FMUL R111, R104, 0.70710676908493041992 ;  /* 0x3f3504f3686f7820 */ /* 0x000fe20000400000 */
[----:B------:R-:W-:Y:S01]  /*5210*/  FFMA R102, R92, R41, R101 ;  /* 0x000000295c667223 */ /* 0x000fe20000000065 */
[----:B------:R-:W-:Y:S01]  /*5220*/  FFMA R4, R4, R5, R6 ;  /* 0x0000000504047223 */ /* 0x000fe20000000006 */
[----:B------:R-:W-:Y:S01]  /*5230*/  FMUL R6, R11, R11 ;  /* 0x0000000b0b067220 */ /* 0x000fe20000400000 */
[----:B------:R-:W-:Y:S01]  /*5240*/  FMUL R54, R111, R111 ;  /* 0x0000006f6f367220 */ /* 0x000fe20000400000 */
[----:B------:R-:W-:Y:S01]  /*5250*/  FMUL R108, R102, 0.70710676908493041992 ;  /* 0x3f3504f3666c7820 */ /* 0x000fe20000400000 */
[----:B------:R-:W-:Y:S01]  /*5260*/  FFMA R4, R4, R7, R7 ;  /* 0x0000000704047223 */ /* 0x000fe20000000007 */
[----:B------:R-:W-:Y:S01]  /*5270*/  FMUL R51, R51, 0.5 ;  /* 0x3f00000033337820 */ /* 0x000fe20000400000 */
[----:B------:R-:W-:Y:S01]  /*5280*/  FMUL R52, R52, 0.5 ;  /* 0x3f00000034347820 */ /* 0x000fe20000400000 */
[----:B------:R-:W-:Y:S01]  /*5290*/  FMUL R41, R108, R108 ;  /* 0x0000006c6c297220 */ /* 0x000fe20000400000 */
[----:B------:R-:W1:Y:S01]  /*52a0*/  @P5 MUFU.EX2 R5, R4 ;  /* 0x0000000400055308 */ /* 0x000e620000000800 */
[----:B------:R-:W-:Y:S01]  /*52b0*/  FMUL R53, R53, 0.5 ;  /* 0x3f00000035357820 */ /* 0x000fe20000400000 */
[----:B------:R-:W-:Y:S05]  /*52c0*/  WARPSYNC.ALL ;  /* 0x0000000000007948 */ /* 0x000fea0003800000 */
[----:B------:R-:W-:Y:S01]  /*52d0*/  BSSY B0, `(.L_x_69) ;  /* 0x0000189000007945 */ /* 0x000fe20003800000 */
[----:B-1----:R-:W-:-:S05]  /*52e0*/  @P5 FADD R5, -R5, 1 ;  /* 0x3f80000005055421 */ /* 0x002fca0000000100 */
[----:B------:R-:W-:Y:S02]  /*52f0*/  @P5 LOP3.LUT R4, R5, 0x80000000, R9, 0xb8, !PT ;  /* 0x8000000005045812 */ /* 0x000fe400078eb809 */
[----:B------:R-:W-:-:S03]  /*5300*/  FSETP.GE.AND P5, PT, |R11|, 1.0029599666595458984, PT ;  /* 0x3f8060fe0b00780b */ /* 0x000fc60003fa6200 */
[----:B------:R-:W-:Y:S01]  /*5310*/  FADD R4, R4, 1 ;  /* 0x3f80000004047421 */ /* 0x000fe20000000000 */
[----:B------:R-:W-:Y:S02]  /*5320*/  FSEL R6, |R11|, R6, P5 ;  /* 0x000000060b067208 */ /* 0x000fe40002800200 */
[----:B------:R-:W-:Y:S02]  /*5330*/  FSEL R5, R0, 8.4834944573231041431e-05, P5 ;  /* 0x38b1e96a00057808 */ /* 0x000fe40002800000 */
[----:B------:R-:W-:Y:S02]  /*5340*/  FSEL R7, -R3, -0.00082130916416645050049, P5 ;  /* 0xba574d2003077808 */ /* 0x000fe40002800100 */
[----:B------:R-:W-:Y:S02]  /*5350*/  FSEL R8, R12, 0.0052134888246655464172, P5 ;  /* 0x3baad5ea0c087808 */ /* 0x000fe40002800000 */
[----:B------:R-:W-:Y:S01]  /*5360*/  FSEL R10, -R13, -0.026868773624300956726, P5 ;  /* 0xbcdc1be70d0a7808 */ /* 0x000fe20002800100 */
[----:B------:R-:W-:-:S04]  /*5370*/  FFMA R5, R6, R5, R7 ;  /* 0x0000000506057223 */ /* 0x000fc80000000007 */
[----:B------:R-:W-:Y:S01]  /*5380*/  FFMA R5, R6, R5, R8 ;  /* 0x0000000506057223 */ /* 0x000fe20000000008 */
[----:B------:R-:W-:-:S03]  /*5390*/  FSEL R8, R14, 0.11284004896879196167, P5 ;  /* 0x3de718af0e087808 */ /* 0x000fc60002800000 */
[----:B------:R-:W-:Y:S01]  /*53a0*/  FFMA R5, R6, R5, R10 ;  /* 0x0000000506057223 */ /* 0x000fe2000000000a */
[----:B------:R-:W-:-:S03]  /*53b0*/  FSEL R10, R15, -0.37612664699554443359, P5 ;  /* 0xbec093ac0f0a7808 */ /* 0x000fc60002800000 */
[----:B------:R-:W-:Y:S01]  /*53c0*/  FFMA R5, R6, R5, R8 ;  /* 0x0000000506057223 */ /* 0x000fe20000000008 */
[----:B------:R-:W-:-:S03]  /*53d0*/  FSEL R8, R20, 0.12837915122509002686, P5 ;  /* 0x3e0375d314087808 */ /* 0x000fc60002800000 */
[----:B------:R-:W-:Y:S01]  /*53e0*/  FFMA R5, R6, R5, R10 ;  /* 0x0000000506057223 */ /* 0x000fe2000000000a */
[----:B------:R-:W-:-:S03]  /*53f0*/  FSEL R10, -|R11|, R11, P5 ;  /* 0x0000000b0b0a7208 */ /* 0x000fc60002800300 */
[----:B------:R-:W-:-:S04]  /*5400*/  FFMA R5, R6, R5, R8 ;  /* 0x0000000506057223 */ /* 0x000fc80000000008 */
[----:B------:R-:W-:Y:S01]  /*5410*/  FFMA R5, R5, R10, R10 ;  /* 0x0000000a05057223 */ /* 0x000fe2000000000a */
[----:B------:R-:W-:-:S03]  /*5420*/  FMUL R10, R44, 0.70710676908493041992 ;  /* 0x3f3504f32c0a7820 */ /* 0x000fc60000400000 */
[----:B------:R-:W1:Y:S01]  /*5430*/  @P5 MUFU.EX2 R6, R5 ;  /* 0x0000000500065308 */ /* 0x000e620000000800 */
[----:B------:R-:W-:Y:S01]  /*5440*/  FMUL R7, R10, R10 ;  /* 0x0000000a0a077220 */ /* 0x000fe20000400000 */
        /* <DEDUP_REMOVED lines=19> */
[----:B------:R-:W-:-:S04]  /*5580*/  FFMA R6, R6, R11, R11 ;  /* 0x0000000b06067223 */ /* 0x000fc8000000000b */
[----:B------:R-:W1:Y:S02]  /*5590*/  @P5 MUFU.EX2 R7, R6 ;  /* 0x0000000600075308 */ /* 0x000e640000000800 */
[----:B-1----:R-:W-:-:S05]  /*55a0*/  @P5 FADD R7, -R7, 1 ;  /* 0x3f80000007075421 */ /* 0x002fca0000000100 */
[----:B------:R-:W-:Y:S01]  /*55b0*/  @P5 LOP3.LUT R6, R7, 0x80000000, R10, 0xb8, !PT ;  /* 0x8000000007065812 */ /* 0x000fe200078eb80a */
[C---:B------:R-:W-:Y:S01]  /*55c0*/  FMUL R7, R36.reuse, R36 ;  /* 0x0000002424077220 */ /* 0x040fe20000400000 */
[----:B------:R-:W-:-:S03]  /*55d0*/  FSETP.GE.AND P5, PT, |R36|, 1.0029599666595458984, PT ;  /* 0x3f8060fe2400780b */ /* 0x000fc60003fa6200 */
[----:B------:R-:W-:Y:S01]  /*55e0*/  FADD R6, R6, 1 ;  /* 0x3f80000006067421 */ /* 0x000fe20000000000 */
[----:B------:R-:W-:Y:S02]  /*55f0*/  FSEL R7, |R36|, R7, P5 ;  /* 0x0000000724077208 */ /* 0x000fe40002800200 */
[----:B------:R-:W-:Y:S02]  /*5600*/  FSEL R8, R0, 8.4834944573231041431e-05, P5 ;  /* 0x38b1e96a00087808 */ /* 0x000fe40002800000 */
[----:B------:R-:W-:Y:S02]  /*5610*/  FSEL R10, -R3, -0.00082130916416645050049, P5 ;  /* 0xba574d20030a7808 */ /* 0x000fe40002800100 */
[----:B------:R-:W-:Y:S02]  /*5620*/  FSEL R9, R12, 0.0052134888246655464172, P5 ;  /* 0x3baad5ea0c097808 */ /* 0x000fe40002800000 */
[----:B------:R-:W-:Y:S01]  /*5630*/  FSEL R11, -R13, -0.026868773624300956726, P5 ;  /* 0xbcdc1be70d0b7808 */ /* 0x000fe20002800100 */
[----:B------:R-:W-:Y:S01]  /*5640*/  FFMA R8, R7, R8, R10 ;  /* 0x0000000807087223 */ /* 0x000fe2000000000a */
[----:B------:R-:W-:-:S03]  /*5650*/  FSEL R10, -|R36|, R36, P5 ;  /* 0x00000024240a7208 */ /* 0x000fc60002800300 */
[----:B------:R-:W-:Y:S01]  /*5660*/  FFMA R8, R7, R8, R9 ;  /* 0x0000000807087223 */ /* 0x000fe20000000009 */
[----:B------:R-:W-:-:S03]  /*5670*/  FSEL R9, R14, 0.11284004896879196167, P5 ;  /* 0x3de718af0e097808 */ /* 0x000fc60002800000 */
[----:B------:R-:W-:Y:S01]  /*5680*/  FFMA R8, R7, R8, R11 ;  /* 0x0000000807087223 */ /* 0x000fe2000000000b */
[----:B------:R-:W-:-:S03]  /*5690*/  FSEL R11, R15, -0.37612664699554443359, P5 ;  /* 0xbec093ac0f0b7808 */ /* 0x000fc60002800000 */
[----:B------:R-:W-:Y:S01]  /*56a0*/  FFMA R8, R7, R8, R9 ;  /* 0x0000000807087223 */ /* 0x000fe20000000009 */
[----:B------:R-:W-:-:S03]  /*56b0*/  FSEL R9, R20, 0.12837915122509002686, P5 ;  /* 0x3e0375d314097808 */ /* 0x000fc60002800000 */
[----:B------:R-:W-:-:S04]  /*56c0*/  FFMA R8, R7, R8, R11 ;  /* 0x0000000807087223 */ /* 0x000fc8000000000b */
        /* <DEDUP_REMOVED lines=50> */
[C---:B------:R-:W-:Y:S01]  /*59f0*/  FSETP.GE.AND P5, PT, |R96|.reuse, 1.0029599666595458984, PT ;  /* 0x3f8060fe6000780b */ /* 0x040fe20003fa6200 */
[----:B------:R-:W-:Y:S02]  /*5a00*/  FMUL R94, R49, 0.70710676908493041992 ;  /* 0x3f3504f3315e7820 */ /* 0x000fe40000400000 */
[----:B------:R-:W-:Y:S01]  /*5a10*/  FADD R9, R9, 1 ;  /* 0x3f80000009097421 */ /* 0x000fe20000000000 */
[----:B------:R-:W-:Y:S02]  /*5a20*/  FSEL R10, |R96|, R10, P5 ;  /* 0x0000000a600a7208 */ /* 0x000fe40002800200 */
[----:B------:R-:W-:Y:S02]  /*5a30*/  FSEL R11, R0, 8.4834944573231041431e-05, P5 ;  /* 0x38b1e96a000b7808 */ /* 0x000fe40002800000 */
[----:B------:R-:W-:-:S02]  /*5a40*/  FSEL R39, -R3, -0.00082130916416645050049, P5 ;  /* 0xba574d2003277808 */ /* 0x000fc40002800100 */
        /* <DEDUP_REMOVED lines=86> */
[----:B------:R-:W-:Y:S01]  /*5fb0*/  FSEL R94, R0, 8.4834944573231041431e-05, P5 ;  /* 0x38b1e96a005e7808 */ /* 0x000fe20002800000 */
[----:B------:R-:W-:Y:S01]  /*5fc0*/  FMUL R51, R38, R51 ;  /* 0x0000003326337220 */ /* 0x000fe20000400000 */
        /* <DEDUP_REMOVED lines=18> */
[----:B------:R-:W-:Y:S01]  /*60f0*/  FSETP.GE.AND P5, PT, |R109|, 1.0029599666595458984, PT ;  /* 0x3f8060fe6d00780b */ /* 0x000fe20003fa6200 */
[----:B------:R-:W-:Y:S02]  /*6100*/  FFMA R100, R92, R40, R99 ;  /* 0x000000285c647223 */ /* 0x000fe40000000063 */
[----:B------:R-:W-:Y:S01]  /*6110*/  FADD R39, R39, 1 ;  /* 0x3f80000027277421 */ /* 0x000fe20000000000 */
[----:B------:R-:W-:Y:S02]  /*6120*/  FSEL R94, |R109|, R94, P5 ;  /* 0x0000005e6d5e7208 */ /* 0x000fe40002800200 */
[----:B------:R-:W-:Y:S01]  /*6130*/  FSEL R103, R0, 8.4834944573231041431e-05, P5 ;  /* 0x38b1e96a00677808 */ /* 0x000fe20002800000 */
[----:B------:R-:W-:Y:S01]  /*6140*/  FMUL R39, R39, R52 ;  /* 0x0000003427277220 */ /* 0x000fe20000400000 */
        /* <DEDUP_REMOVED lines=17> */
[----:B------:R-:W-:Y:S01]  /*6260*/  FMUL R109, R106, 0.70710676908493041992 ;  /* 0x3f3504f36a6d7820 */ /* 0x000fe20000400000 */
        /* <DEDUP_REMOVED lines=44> */
[----:B------:R-:W-:Y:S01]  /*6530*/  FMUL R109, R100, 0.70710676908493041992 ;  /* 0x3f3504f3646d7820 */ /* 0x000fe20000400000 */
[----:B------:R-:W-:-:S03]  /*6540*/  FSETP.GE.AND P5, PT, |R108|, 1.0029599666595458984, PT ;  /* 0x3f8060fe6c00780b */ /* 0x000fc60003fa6200 */
[----:B------:R-:W-:Y:S01]  /*6550*/  FMUL R40, R109, R109 ;  /* 0x0000006d6d287220 */ /* 0x000fe20000400000 */
[----:B------:R-:W-:Y:S01]  /*6560*/  FSEL R41, |R108|, R41, P5 ;  /* 0x000000296c297208 */ /* 0x000fe20002800200 */
[----:B------:R-:W-:Y:S01]  /*6570*/  FADD R98, R98, 1 ;  /* 0x3f80000062627421 */ /* 0x000fe20000000000 */
        /* <DEDUP_REMOVED lines=26> */
[----:B------:R-:W-:Y:S01]  /*6720*/  FMUL R55, R42, 0.5 ;  /* 0x3f0000002a377820 */ /* 0x000fe20000400000 */
[----:B------:R-:W-:-:S02]  /*6730*/  FMUL R42, R45, 0.5 ;  /* 0x3f0000002d2a7820 */ /* 0x000fc40000400000 */
[----:B------:R-:W-:Y:S01]  /*6740*/  FFMA R41, R40, R41, R54 ;  /* 0x0000002928297223 */ /* 0x000fe20000000036 */
[----:B------:R-:W-:Y:S01]  /*6750*/  FSEL R54, R14, 0.11284004896879196167, P5 ;  /* 0x3de718af0e367808 */ /* 0x000fe20002800000 */
[----:B------:R-:W-:Y:S01]  /*6760*/  FMUL R55, R4, R55 ;  /* 0x0000003704377220 */ /* 0x000fe20000400000 */
[----:B------:R-:W-:Y:S01]  /*6770*/  FMUL R4, R47, 0.5 ;  /* 0x3f0000002f047820 */ /* 0x000fe20000400000 */
[C---:B------:R-:W-:Y:S01]  /*6780*/  FFMA R41, R40.reuse, R41, R94 ;  /* 0x0000002928297223 */ /* 0x040fe2000000005e */
[----:B------:R-:W-:Y:S01]  /*6790*/  FSEL R94, R15, -0.37612664699554443359, P5 ;  /* 0xbec093ac0f5e7808 */ /* 0x000fe20002800000 */
[----:B------:R-:W-:Y:S01]  /*67a0*/  FMUL R42, R7, R42 ;  /* 0x0000002a072a7220 */ /* 0x000fe20000400000 */
[----:B------:R-:W-:Y:S01]  /*67b0*/  FMUL R9, R9, R4 ;  /* 0x0000000409097220 */ /* 0x000fe20000400000 */
[----:B------:R-:W-:Y:S01]  /*67c0*/  FFMA R41, R40, R41, R54 ;  /* 0x0000002928297223 */ /* 0x000fe20000000036 */
[----:B------:R-:W-:Y:S01]  /*67d0*/  FSEL R54, R20, 0.12837915122509002686, P5 ;  /* 0x3e0375d314367808 */ /* 0x000fe20002800000 */
[----:B------:R-:W-:Y:S01]  /*67e0*/  FMUL R7, R48, 0.5 ;  /* 0x3f00000030077820 */ /* 0x000fe20000400000 */
[----:B------:R-:W-:Y:S01]  /*67f0*/  FMUL R4, R100, 0.5 ;  /* 0x3f00000064047820 */ /* 0x000fe20000400000 */
[----:B------:R-:W-:Y:S01]  /*6800*/  FFMA R41, R40, R41, R94 ;  /* 0x0000002928297223 */ /* 0x000fe2000000005e */
[----:B------:R-:W-:Y:S01]  /*6810*/  FSEL R94, -|R109|, R109, P5 ;  /* 0x0000006d6d5e7208 */ /* 0x000fe20002800300 */
[----:B------:R-:W-:-:S02]  /*6820*/  FMUL R10, R10, R7 ;  /* 0x000000070a0a7220 */ /* 0x000fc40000400000 */
[----:B------:R-:W-:-:S04]  /*6830*/  FFMA R41, R40, R41, R54 ;  /* 0x0000002928297223 */ /* 0x000fc80000000036 */
[----:B------:R-:W-:-:S04]  /*6840*/  FFMA R41, R41, R94, R94 ;  /* 0x0000005e29297223 */ /* 0x000fc8000000005e */
[----:B------:R-:W1:Y:S02]  /*6850*/  @P5 MUFU.EX2 R40, R41 ;  /* 0x0000002900285308 */ /* 0x000e640000000800 */
[----:B-1----:R-:W-:-:S05]  /*6860*/  @P5 FADD R40, -R40, 1 ;  /* 0x3f80000028285421 */ /* 0x002fca0000000100 */
[----:B------:R-:W-:Y:S01]  /*6870*/  @P5 LOP3.LUT R41, R40, 0x80000000, R109, 0xb8, !PT ;  /* 0x8000000028295812 */ /* 0x000fe200078eb86d */
[----:B------:R-:W-:Y:S01]  /*6880*/  FMUL R40, R43, 0.5 ;  /* 0x3f0000002b287820 */ /* 0x000fe20000400000 */
[----:B------:R-:W-:-:S03]  /*6890*/  FMUL R43, R44, 0.5 ;  /* 0x3f0000002c2b7820 */ /* 0x000fc60000400000 */
[----:B------:R-:W-:Y:S01]  /*68a0*/  FMUL R40, R5, R40 ;  /* 0x0000002805287220 */ /* 0x000fe20000400000 */
[----:B------:R-:W-:Y:S01]  /*68b0*/  FMUL R5, R46, 0.5 ;  /* 0x3f0000002e057820 */ /* 0x000fe20000400000 */
[----:B------:R-:W-:Y:S01]  /*68c0*/  FMUL R43, R6, R43 ;  /* 0x0000002b062b7220 */ /* 0x000fe20000400000 */
[----:B------:R-:W-:Y:S01]  /*68d0*/  FMUL R6, R49, 0.5 ;  /* 0x3f00000031067820 */ /* 0x000fe20000400000 */
[----:B------:R-:W-:Y:S01]  /*68e0*/  FADD R41, R41, 1 ;  /* 0x3f80000029297421 */ /* 0x000fe20000000000 */
[----:B------:R-:W-:Y:S01]  /*68f0*/  FMUL R44, R8, R5 ;  /* 0x00000005082c7220 */ /* 0x000fe20000400000 */
[----:B------:R-:W-:Y:S01]  /*6900*/  FMUL R5, R50, 0.5 ;  /* 0x3f00000032057820 */ /* 0x000fe20000400000 */
[----:B------:R-:W-:Y:S01]  /*6910*/  FMUL R45, R11, R6 ;  /* 0x000000060b2d7220 */ /* 0x000fe20000400000 */
[----:B------:R-:W-:Y:S01]  /*6920*/  FMUL R6, R102, 0.5 ;  /* 0x3f00000066067820 */ /* 0x000fe20000400000 */
[----:B------:R-:W-:Y:S01]  /*6930*/  FMUL R8, R104, 0.5 ;  /* 0x3f00000068087820 */ /* 0x000fe20000400000 */
[----:B------:R-:W-:Y:S01]  /*6940*/  FMUL R36, R36, R5 ;  /* 0x0000000524247220 */ /* 0x000fe20000400000 */
[----:B------:R-:W-:Y:S01]  /*6950*/  FMUL R5, R106, 0.5 ;  /* 0x3f0000006a057820 */ /* 0x000fe20000400000 */
[----:B------:R-:W-:Y:S01]  /*6960*/  FMUL R103, R103, R6 ;  /* 0x0000000667677220 */ /* 0x000fe20000400000 */
[----:B------:R-:W-:Y:S01]  /*6970*/  FMUL R4, R41, R4 ;  /* 0x0000000429047220 */ /* 0x000fe20000400000 */
[----:B------:R-:W-:Y:S01]  /*6980*/  FMUL R38, R107, R8 ;  /* 0x000000086b267220 */ /* 0x000fe20000400000 */
[----:B------:R-:W-:Y:S01]  /*6990*/  FMUL R11, R98, R5 ;  /* 0x00000005620b7220 */ /* 0x000fe20000400000 */
[----:B------:R-:W-:-:S02]  /*69a0*/  F2FP.BF16.F32.PACK_AB R7, R9, R44 ;  /* 0x0000002c0907723e */ /* 0x000fc400000010ff */
[----:B------:R-:W-:Y:S02]  /*69b0*/  F2FP.BF16.F32.PACK_AB R5, R40, R55 ;  /* 0x000000372805723e */ /* 0x000fe400000010ff */
[----:B------:R-:W-:Y:S02]  /*69c0*/  F2FP.BF16.F32.PACK_AB R6, R42, R43 ;  /* 0x0000002b2a06723e */ /* 0x000fe400000010ff */
[----:B------:R-:W-:Y:S02]  /*69d0*/  F2FP.BF16.F32.PACK_AB R8, R45, R10 ;  /* 0x0000000a2d08723e */ /* 0x000fe400000010ff */
[----:B------:R-:W-:Y:S02]  /*69e0*/  F2FP.BF16.F32.PACK_AB R9, R51, R36 ;  /* 0x000000243309723e */ /* 0x000fe400000010ff */
[----:B------:R-:W-:Y:S02]  /*69f0*/  F2FP.BF16.F32.PACK_AB R4, R103, R4 ;  /* 0x000000046704723e */ /* 0x000fe400000010ff */
[----:B------:R-:W-:-:S02]  /*6a00*/  F2FP.BF16.F32.PACK_AB R10, R96, R39 ;  /* 0x00000027600a723e */ /* 0x000fc400000010ff */
[----:B------:R-:W-:Y:S01]  /*6a10*/  F2FP.BF16.F32.PACK_AB R11, R11, R38 ;  /* 0x000000260b0b723e */ /* 0x000fe200000010ff */
[----:B------:R1:W-:Y:S01]  /*6a20*/  STSM.16.M88.4 [R28+0x2200], R4 ;  /* 0x002200041c007844 */ /* 0x0003e20000000200 */
[----:B------:R-:W-:-:S05]  /*6a30*/  IADD3 R36, R37, 0x2200, R28 ;  /* 0x0000220025247810 */ /* 0x000fca0007ffe01c */
        /* <DEDUP_REMOVED lines=11> */
[----:B------:R-:W-:Y:S02]  /*6af0*/  UIADD3 UR4, UR51, 0x2200, URZ ;  /* 0x0000220033047890 */ /* 0x000fe4000fffe03f */
[----:B------:R-:W-:Y:S01]  /*6b00*/  UIADD3.X UR9, URZ, UR53, URZ, UP0, !UPT ;  /* 0x000000353f097290 */ /* 0x000fe200087fe43f */
[----:B------:R-:W-:Y:S01]  /*6b10*/  UMOV UR6, UR46 ;  /* 0x0000002e00067c82 */ /* 0x000fe20008000000 */
[----:B------:R-:W-:-:S07]  /*6b20*/  UMOV UR7, UR47 ;  /* 0x0000002f00077c82 */ /* 0x000fce0008000000 */
[----:B------:R2:W-:Y:S01]  /*6b30*/  UTMASTG.3D [UR4], [UR8] ;  /* 0x00000004080073b5 */ /* 0x0005e20008010000 */
[----:B------:R0:W-:Y:S01]  /*6b40*/  UTMACMDFLUSH ;  /* 0x00000000000079b7 */ /* 0x0001e20000000000 */
[----:B--2---:R-:W-:-:S04]  /*6b50*/  DEPBAR.LE SB0, 0x1 ;  /* 0x000080400000791a */ /* 0x004fc80000000000 */
.L_x_70:
[----:B------:R-:W-:Y:S05]  /*6b60*/  BSYNC B0 ;  /* 0x0000000000007941 */ /* 0x000fea0003800000 */
.L_x_69:
[----:B------:R-:W-:Y:S06]  /*6b70*/  BAR.SYNC.DEFER_BLOCKING 0x1, 0x100 ;  /* 0x0044000000007b1d */ /* 0x000fec0000010000 */
[----:B------:R-:W-:Y:S04]  /*6b80*/  BSSY B0, `(.L_x_71) ;  /* 0x0000009000007945 */ /* 0x000fe80003800000 */
[----:B------:R-:W-:Y:S05]  /*6b90*/  @P0 BRA `(.L_x_72) ;  /* 0x00000000001c0947 */ /* 0x000fea0003800000 */
[----:B------:R-:W-:-:S13]  /*6ba0*/  ISETP.NE.AND P5, PT, R115, 0x3, PT ;  /* 0x000000037300780c */ /* 0x000fda0003fa5270 */
[----:B------:R-:W-:Y:S05]  /*6bb0*/  @!P5 BRA `(.L_x_73) ;  /* 0x000000000004d947 */ /* 0x000fea0003800000 */
[----:B------:R-:W-:Y:S01]  /*6bc0*/  BPT.TRAP 0x1 ;  /* 0x000000040000795c */ /* 0x000fe20000300000 */
.L_x_73:
[----:B------:R-:W-:-:S04]  /*6bd0*/  ULEA UR4, UR42, UR51, 0x3 ;  /* 0x000000332a047291 */ /* 0x000fc8000f8e183f */
[----:B------:R-:W-:-:S04]  /*6be0*/  UIADD3 UR4, UR4, 0x80, URZ ;  /* 0x0000008004047890 */ /* 0x000fc8000fffe03f */
[----:B------:R-:W-:-:S09]  /*6bf0*/  UPRMT UR4, UR50, 0x654, UR4 ;  /* 0x0000065432047896 */ /* 0x000fd20008000004 */
[----:B------:R-:W-:Y:S03]  /*6c00*/  SYNCS.ARRIVE.TRANS64.RED.A1T0 RZ, [UR4], RZ ;  /* 0x000000ffffff79a7 */ /* 0x000fe60008100404 */
.L_x_72:
[----:B------:R-:W-:Y:S05]  /*6c10*/  BSYNC B0 ;  /* 0x0000000000007941 */ /* 0x000fea0003800000 */
.L_x_71:
[----:B------:R-:W-:Y:S01]  /*6c20*/  UIADD3 UR42, UR42, 0x1, URZ ;  /* 0x000000012a2a7890 */ /* 0x000fe2000fffe03f */
[----:B------:R-:W-:Y:S01]  /*6c30*/  BSSY B0, `(.L_x_74) ;  /* 0x000003a000007945 */ /* 0x000fe20003800000 */
[----:B-1----:R-:W-:Y:S02]  /*6c40*/  IMAD.MOV.U32 R4, RZ, RZ, R93 ;  /* 0x000000ffff047224 */ /* 0x002fe400078e005d */
[----:B------:R-:W-:-:S04]  /*6c50*/  UISETP.NE.AND UP0, UPT, UR42, 0x4, UPT ;  /* 0x000000042a00788c */ /* 0x000fc8000bf05270 */
[----:B------:R-:W-:Y:S01]  /*6c60*/  USEL UR42, UR42, URZ, UP0 ;  /* 0x0000003f2a2a7287 */ /* 0x000fe20008000000 */
[----:B------:R-:W-:Y:S11]  /*6c70*/  @P0 BRA `(.L_x_75) ;  /* 0x0000000000d40947 */ /* 0x000ff60003800000 */
[----:B------:R-:W-:-:S13]  /*6c80*/  ISETP.NE.AND P5, PT, R115, 0x3, PT ;  /* 0x000000037300780c */ /* 0x000fda0003fa5270 */
[----:B------:R-:W-:Y:S05]  /*6c90*/  @!P5 BRA `(.L_x_76) ;  /* 0x000000000004d947 */ /* 0x000fea0003800000 */
[----:B------:R-:W-:Y:S01]  /*6ca0*/  BPT.TRAP 0x1 ;  /* 0x000000040000795c */ /* 0x000fe20000300000 */
.L_x_76:
[----:B------:R-:W-:Y:S01]  /*6cb0*/  LEA R4, R21, UR51, 0x3 ;  /* 0x0000003315047c11 */ /* 0x000fe2000f8e18ff */
[----:B------:R-:W-:Y:S01]  /*6cc0*/  BSSY B1, `(.L_x_77) ;  /* 0x0000005000017945 */ /* 0x000fe20003800000 */
[----:B------:R-:W-:Y:S01]  /*6cd0*/  SHF.L.U32 R5, R93, 0x1f, RZ ;  /* 0x0000001f5d057819 */ /* 0x000fe200000006ff */
[----:B------:R-:W-:-:S03]  /*6ce0*/  VIADD R7, R21, 0x1 ;  /* 0x0000000115077836 */ /* 0x000fc60000000000 */
[----:B------:R-:W1:Y:S02]  /*6cf0*/  SYNCS.PHASECHK.TRANS64.TRYWAIT P5, [R4+URZ+0x60], R5 ;  /* 0x00006005040075a7 */ /* 0x000e6400080a017f */
[----:B-1----:R-:W-:Y:S05]  /*6d00*/  @!P5 BRA `(.L_x_78) ;  /* 0x0000007000c0d947 */ /* 0x002fea0003800000 */
.L_x_175:
[----:B------:R-:W-:Y:S05]  /*6d10*/  BSYNC B1 ;  /* 0x0000000000017941 */ /* 0x000fea0003800000 */
.L_x_77:
[----:B------:R-:W-:-:S04]  /*6d20*/  ISETP.NE.AND P5, PT, R7, 0x4, PT ;  /* 0x000000040700780c */ /* 0x000fc80003fa5270 */
[----:B------:R-:W-:Y:S01]  /*6d30*/  SEL R52, RZ, 0x1, P5 ;  /* 0x00000001ff347807 */ /* 0x000fe20002800000 */
[----:B------:R-:W-:Y:S08]  /*6d40*/  @P4 BRA `(.L_x_79) ;  /* 0x0000000000984947 */ /* 0x000ff00003800000 */
[----:B------:R-:W-:Y:S01]  /*6d50*/  LEA R21, R21, R34, 0xd ;  /* 0x0000002215157211 */ /* 0x000fe200078e68ff */
[----:B------:R-:W-:Y:S05]  /*6d60*/  WARPSYNC.ALL ;  /* 0x0000000000007948 */ /* 0x000fea0003800000 */
[C---:B-1----:R-:W-:Y:S01]  /*6d70*/  VIADD R4, R21.reuse, 0x20 ;  /* 0x0000002015047836 */ /* 0x042fe20000000000 */
[----:B------:R-:W1:Y:S01]  /*6d80*/  LDSM.16.M88.4 R8, [R21] ;  /* 0x000000001508783b */ /* 0x000e620000000200 */
[----:B------:R-:W-:-:S05]  /*6d90*/  @P3 VIADD R4, R21, 0xffffffe0 ;  /* 0xffffffe015043836 */ /* 0x000fca0000000000 */
[----:B------:R-:W2:Y:S01]  /*6da0*/  LDSM.16.M88.4 R40, [R4] ;  /* 0x000000000428783b */ /* 0x000ea20000000200 */
[----:B-1----:R-:W-:Y:S01]  /*6db0*/  IMAD.U32 R6, R8, 0x10000, RZ ;  /* 0x0001000008067824 */ /* 0x002fe200078e00ff */
[C---:B------:R-:W-:Y:S01]  /*6dc0*/  LOP3.LUT R26, R9.reuse, 0xffff0000, RZ, 0xc0, !PT ;  /* 0xffff0000091a7812 */ /* 0x040fe200078ec0ff */
[----:B------:R-:W-:Y:S01]  /*6dd0*/  IMAD.U32 R24, R9, 0x10000, RZ ;  /* 0x0001000009187824 */ /* 0x000fe200078e00ff */
[----:B------:R-:W-:Y:S01]  /*6de0*/  SHF.L.U32 R30, R10, 0x10, RZ ;  /* 0x000000100a1e7819 */ /* 0x000fe200000006ff */
[C---:B------:R-:W-:Y:S01]  /*6df0*/  IMAD.U32 R32, R11.reuse, 0x10000, RZ ;  /* 0x000100000b207824 */ /* 0x040fe200078e00ff */
[----:B------:R-:W-:Y:S01]  /*6e00*/  LOP3.LUT R8, R8, 0xffff0000, RZ, 0xc0, !PT ;  /* 0xffff000008087812 */ /* 0x000fe200078ec0ff */
[----:B--2---:R-:W-:Y:S01]  /*6e10*/  IMAD.U32 R38, R40, 0x10000, RZ ;  /* 0x0001000028267824 */ /* 0x004fe200078e00ff */
[----:B------:R-:W-:Y:S01]  /*6e20*/  LOP3.LUT R10, R10, 0xffff0000, RZ, 0xc0, !PT ;  /* 0xffff00000a0a7812 */ /* 0x000fe200078ec0ff */
[----:B------:R-:W-:Y:S01]  /*6e30*/  IMAD.U32 R46, R42, 0x10000, RZ ;  /* 0x000100002a2e7824 */ /* 0x000fe200078e00ff */
[----:B------:R-:W-:Y:S01]  /*6e40*/  LOP3.LUT R36, R11, 0xffff0000, RZ, 0xc0, !PT ;  /* 0xffff00000b247812 */ /* 0x000fe200078ec0ff */
[----:B------:R-:W-:Y:S01]  /*6e50*/  IMAD.U32 R4, R41, 0x10000, RZ ;  /* 0x0001000029047824 */ /* 0x000fe200078e00ff */
[----:B------:R-:W-:Y:S01]  /*6e60*/  LOP3.LUT R40, R40, 0xffff0000, RZ, 0xc0, !PT ;  /* 0xffff000028287812 */ /* 0x000fe200078ec0ff */
[----:B------:R-:W-:Y:S01]  /*6e70*/  FMUL R23, R91, R24 ;  /* 0x000000185b177220 */ /* 0x000fe20000400000 */
[----:B------:R-:W-:Y:S01]  /*6e80*/  LOP3.LUT R44, R41, 0xffff0000, RZ, 0xc0, !PT ;  /* 0xffff0000292c7812 */ /* 0x000fe200078ec0ff */
[C---:B------:R-:W-:Y:S01]  /*6e90*/  FMUL R97, R91.reuse, R26 ;  /* 0x0000001a5b617220 */ /* 0x040fe20000400000 */
[----:B------:R-:W-:Y:S01]  /*6ea0*/  LOP3.LUT R42, R42, 0xffff0000, RZ, 0xc0, !PT ;  /* 0xffff00002a2a7812 */ /* 0x000fe200078ec0ff */
[----:B------:R-:W-:Y:S01]  /*6eb0*/  FMUL R95, R91, R30 ;  /* 0x0000001e5b5f7220 */ /* 0x000fe20000400000 */
[----:B------:R-:W-:Y:S01]  /*6ec0*/  SHF.L.U32 R48, R43, 0x10, RZ ;  /* 0x000000102b307819 */ /* 0x000fe200000006ff */
        /* <DEDUP_REMOVED lines=14> */
.L_x_79:
[----:B-1----:R-:W-:Y:S02]  /*6fb0*/  LOP3.LUT R4, R93, R52, RZ, 0x3c, !PT ;  /* 0x000000345d047212 */ /* 0x002fe400078e3cff */
[----:B------:R-:W-:-:S07]  /*6fc0*/  SEL R21, R7, RZ, P5 ;  /* 0x000000ff07157207 */ /* 0x000fce0002800000 */
.L_x_75:
[----:B------:R-:W-:Y:S05]  /*6fd0*/  BSYNC B0 ;  /* 0x0000000000007941 */ /* 0x000fea0003800000 */
.L_x_74:
[C---:B------:R-:W-:Y:S01]  /*6fe0*/  FFMA R58, R92.reuse, R58, R23 ;  /* 0x0000003a5c3a7223 */ /* 0x040fe20000000017 */
[C---:B------:R-:W-:Y:S01]  /*6ff0*/  FFMA R59, R92.reuse, R59, R97 ;  /* 0x0000003b5c3b7223 */ /* 0x040fe20000000061 */
[C---:B------:R-:W-:Y:S01]  /*7000*/  FFMA R60, R92.reuse, R60, R95 ;  /* 0x0000003c5c3c7223 */ /* 0x040fe2000000005f */
[----:B------:R-:W-:Y:S01]  /*7010*/  FFMA R61, R92, R61, R26 ;  /* 0x0000003d5c3d7223 */ /* 0x000fe2000000001a */
[----:B------:R-:W-:Y:S01]  /*7020*/  FMUL R10, R58, 0.70710676908493041992 ;  /* 0x3f3504f33a0a7820 */ /* 0x000fe20000400000 */
[----:B------:R-:W-:Y:S01]  /*7030*/  FMUL R36, R59, 0.70710676908493041992 ;  /* 0x3f3504f33b247820 */ /* 0x000fe20000400000 */
[----:B------:R-:W-:Y:S01]  /*7040*/  FFMA R62, R92, R62, R29 ;  /* 0x0000003e5c3e7223 */ /* 0x000fe2000000001d */
[----:B------:R-:W-:Y:S01]  /*7050*/  FMUL R38, R61, 0.70710676908493041992 ;  /* 0x3f3504f33d267820 */ /* 0x000fe20000400000 */
[C---:B------:R-:W-:Y:S01]  /*7060*/  FMUL R5, R10.reuse, R10 ;  /* 0x0000000a0a057220 */ /* 0x040fe20000400000 */
[----:B------:R-:W-:Y:S01]  /*7070*/  FSETP.GE.AND P5, PT, |R10|, 1.0029599666595458984, PT ;  /* 0x3f8060fe0a00780b */ /* 0x000fe20003fa6200 */
[----:B------:R-:W-:Y:S01]  /*7080*/  FMUL R40, R62, 0.70710676908493041992 ;  /* 0x3f3504f33e287820 */ /* 0x000fe20000400000 */
[C---:B------:R-:W-:Y:S01]  /*7090*/  FFMA R63, R92.reuse, R63, R27 ;  /* 0x0000003f5c3f7223 */ /* 0x040fe2000000001b */
[----:B------:R-:W-:Y:S01]  /*70a0*/  FFMA R64, R92, R64, R31 ;  /* 0x000000405c407223 */ /* 0x000fe2000000001f */
        /* <DEDUP_REMOVED lines=9> */
[C---:B------:R-:W-:Y:S01]  /*7140*/  FFMA R6, R5.reuse, R6, R8 ;  /* 0x0000000605067223 */ /* 0x040fe20000000008 */
        /* <DEDUP_REMOVED lines=11> */
[C---:B------:R-:W-:Y:S01]  /*7200*/  FFMA R6, R5.reuse, R6, R7 ;  /* 0x0000000605067223 */ /* 0x040fe20000000007 */
[----:B------:R-:W-:Y:S01]  /*7210*/  FSEL R7, R20, 0.12837915122509002686, P5 ;  /* 0x3e0375d314077808 */ /* 0x000fe20002800000 */
[C---:B------:R-:W-:Y:S01]  /*7220*/  FFMA R70, R92.reuse, R70, R105 ;  /* 0x000000465c467223 */ /* 0x040fe20000000069 */
[C---:B------:R-:W-:Y:S01]  /*7230*/  FFMA R71, R92.reuse, R71, R32 ;  /* 0x000000475c477223 */ /* 0x040fe20000000020 */
[C---:B------:R-:W-:Y:S01]  /*7240*/  FFMA R6, R5.reuse, R6, R9 ;  /* 0x0000000605067223 */ /* 0x040fe20000000009 */
[----:B------:R-:W-:Y:S01]  /*7250*/  FFMA R57, R92, R57, R101 ;  /* 0x000000395c397223 */ /* 0x000fe20000000065 */
[----:B------:R-:W-:Y:S01]  /*7260*/  FMUL R49, R70, 0.70710676908493041992 ;  /* 0x3f3504f346317820 */ /* 0x000fe20000400000 */
[----:B------:R-:W-:Y:S01]  /*7270*/  FFMA R56, R92, R56, R99 ;  /* 0x000000385c387223 */ /* 0x000fe20000000063 */
[----:B------:R-:W-:Y:S01]  /*7280*/  FFMA R5, R5, R6, R7 ;  /* 0x0000000605057223 */ /* 0x000fe20000000007 */
[----:B------:R-:W-:Y:S01]  /*7290*/  FMUL R7, R36, R36 ;  /* 0x0000002424077220 */ /* 0x000fe20000400000 */
[----:B------:R-:W-:Y:S01]  /*72a0*/  FMUL R53, R57, 0.70710676908493041992 ;  /* 0x3f3504f339357820 */ /* 0x000fe20000400000 */
[----:B------:R-:W-:Y:S01]  /*72b0*/  FMUL R51, R56, 0.70710676908493041992 ;  /* 0x3f3504f338337820 */ /* 0x000fe20000400000 */
[----:B------:R-:W-:Y:S01]  /*72c0*/  FFMA R5, R5, R8, R8 ;  /* 0x0000000805057223 */ /* 0x000fe20000000008 */
[----:B------:R-:W-:Y:S01]  /*72d0*/  FMUL R59, R59, 0.5 ;  /* 0x3f0000003b3b7820 */ /* 0x000fe20000400000 */
[----:B------:R-:W-:Y:S01]  /*72e0*/  FMUL R61, R61, 0.5 ;  /* 0x3f0000003d3d7820 */ /* 0x000fe20000400000 */
[----:B------:R-:W-:Y:S01]  /*72f0*/  FMUL R58, R58, 0.5 ;  /* 0x3f0000003a3a7820 */ /* 0x000fe20000400000 */
[----:B------:R-:W1:Y:S01]  /*7300*/  @P5 MUFU.EX2 R6, R5 ;  /* 0x0000000500065308 */ /* 0x000e620000000800 */
[----:B------:R-:W-:Y:S01]  /*7310*/  FMUL R63, R63, 0.5 ;  /* 0x3f0000003f3f7820 */ /* 0x000fe20000400000 */
[----:B------:R-:W-:Y:S01]  /*7320*/  FMUL R62, R62, 0.5 ;  /* 0x3f0000003e3e7820 */ /* 0x000fe20000400000 */
        /* <DEDUP_REMOVED lines=8> */
[----:B------:R-:W-:Y:S01]  /*73b0*/  FSEL R6, R0, 8.4834944573231041431e-05, P5 ;  /* 0x38b1e96a00067808 */ /* 0x000fe20002800000 */
[----:B------:R-:W-:Y:S01]  /*73c0*/  FMUL R58, R5, R58 ;  /* 0x0000003a053a7220 */ /* 0x000fe20000400000 */
[----:B------:R-:W-:Y:S01]  /*73d0*/  FSEL R8, -R3, -0.00082130916416645050049, P5 ;  /* 0xba574d2003087808 */ /* 0x000fe20002800100 */
[----:B------:R-:W-:Y:S01]  /*73e0*/  FMUL R5, R66, 0.5 ;  /* 0x3f00000042057820 */ /* 0x000fe20000400000 */
        /* <DEDUP_REMOVED lines=13> */
[C---:B------:R-:W-:Y:S01]  /*74c0*/  FMUL R11, R60.reuse, 0.70710676908493041992 ;  /* 0x3f3504f33c0b7820 */ /* 0x040fe20000400000 */
[----:B------:R-:W-:Y:S02]  /*74d0*/  FMUL R60, R60, 0.5 ;  /* 0x3f0000003c3c7820 */ /* 0x000fe40000400000 */
[----:B------:R-:W1:Y:S01]  /*74e0*/  @P5 MUFU.EX2 R7, R6 ;  /* 0x0000000600075308 */ /* 0x000e620000000800 */
[----:B------:R-:W-:Y:S01]  /*74f0*/  FMUL R8, R11, R11 ;  /* 0x0000000b0b087220 */ /* 0x000fe20000400000 */
        /* <DEDUP_REMOVED lines=75> */
[C---:B------:R-:W-:Y:S01]  /*79b0*/  FMUL R40, R64.reuse, 0.70710676908493041992 ;  /* 0x3f3504f340287820 */ /* 0x040fe20000400000 */
[----:B------:R-:W-:Y:S01]  /*79c0*/  FMUL R64, R64, 0.5 ;  /* 0x3f00000040407820 */ /* 0x000fe20000400000 */
[----:B------:R-:W-:Y:S01]  /*79d0*/  FADD R9, R9, 1 ;  /* 0x3f80000009097421 */ /* 0x000fe20000000000 */
[----:B------:R-:W-:Y:S02]  /*79e0*/  FSEL R10, |R41|, R10, P5 ;  /* 0x0000000a290a7208 */ /* 0x000fe40002800200 */
[----:B------:R-:W-:Y:S01]  /*79f0*/  FSEL R11, R0, 8.4834944573231041431e-05, P5 ;  /* 0x38b1e96a000b7808 */ /* 0x000fe20002800000 */
[----:B------:R-:W-:Y:S01]  /*7a00*/  FMUL R62, R9, R62 ;  /* 0x0000003e093e7220 */ /* 0x000fe20000400000 */
[----:B------:R-:W-:-:S02]  /*7a10*/  FSEL R39, -R3, -0.00082130916416645050049, P5 ;  /* 0xba574d2003277808 */ /* 0x000fc40002800100 */
[----:B------:R-:W-:Y:S02]  /*7a20*/  FSEL R36, R12, 0.0052134888246655464172, P5 ;  /* 0x3baad5ea0c247808 */ /* 0x000fe40002800000 */
[----:B------:R-:W-:Y:S01]  /*7a30*/  FSEL R38, -R13, -0.026868773624300956726, P5 ;  /* 0xbcdc1be70d267808 */ /* 0x000fe20002800100 */
[C---:B------:R-:W-:Y:S01]  /*7a40*/  FFMA R11, R10.reuse, R11, R39 ;  /* 0x0000000b0a0b7223 */ /* 0x040fe20000000027 */
[----:B------:R-:W-:Y:S02]  /*7a50*/  FSEL R39, -|R41|, R41, P5 ;  /* 0x0000002929277208 */ /* 0x000fe40002800300 */
[----:B------:R-:W-:Y:S01]  /*7a60*/  F2FP.BF16.F32.PACK_AB R9, R59, R58 ;  /* 0x0000003a3b09723e */ /* 0x000fe200000010ff */
        /* <DEDUP_REMOVED lines=107> */
[----:B------:R-:W-:Y:S02]  /*8120*/  FMUL R45, R69, 0.70710676908493041992 ;  /* 0x3f3504f3452d7820 */ /* 0x000fe40000400000 */
[----:B------:R-:W-:Y:S01]  /*8130*/  FADD R39, R39, 1 ;  /* 0x3f80000027277421 */ /* 0x000fe20000000000 */
[----:B------:R-:W-:Y:S02]  /*8140*/  FSEL R40, |R47|, R40, P5 ;  /* 0x000000282f287208 */ /* 0x000fe40002800200 */
[----:B------:R-:W-:Y:S01]  /*8150*/  FSEL R41, R0, 8.4834944573231041431e-05, P5 ;  /* 0x38b1e96a00297808 */ /* 0x000fe20002800000 */
[----:B------:R-:W-:Y:S01]  /*8160*/  FMUL R39, R39, R6 ;  /* 0x0000000627277220 */ /* 0x000fe20000400000 */
[----:B------:R-:W-:Y:S01]  /*8170*/  FSEL R43, -R3, -0.00082130916416645050049, P5 ;  /* 0xba574d20032b7808 */ /* 0x000fe20002800100 */
[----:B------:R-:W-:Y:S01]  /*8180*/  FMUL R6, R56, 0.5 ;  /* 0x3f00000038067820 */ /* 0x000fe20000400000 */
[----:B------:R-:W-:-:S02]  /*8190*/  FSEL R42, R12, 0.0052134888246655464172, P5 ;  /* 0x3baad5ea0c2a7808 */ /* 0x000fc40002800000 */
        /* <DEDUP_REMOVED lines=43> */
[----:B------:R-:W-:Y:S02]  /*8450*/  FSEL R41, R0, 8.4834944573231041431e-05, P5 ;  /* 0x38b1e96a00297808 */ /* 0x000fe40002800000 */
[----:B------:R-:W-:-:S02]  /*8460*/  FSEL R43, -R3, -0.00082130916416645050049, P5 ;  /* 0xba574d20032b7808 */ /* 0x000fc40002800100 */
        /* <DEDUP_REMOVED lines=26> */
[----:B------:R-:W-:-:S03]  /*8610*/  IADD3 R5, R37, 0x4200, R28 ;  /* 0x0000420025057810 */ /* 0x000fc60007ffe01c */
        /* <DEDUP_REMOVED lines=44> */
[----:B------:R-:W-:Y:S01]  /*88e0*/  FMUL R43, R49, R10 ;  /* 0x0000000a312b7220 */ /* 0x000fe20000400000 */
[----:B------:R-:W-:-:S02]  /*88f0*/  F2FP.BF16.F32.PACK_AB R10, R61, R60 ;  /* 0x0000003c3d0a723e */ /* 0x000fc400000010ff */
[----:B------:R-:W-:Y:S01]  /*8900*/  FFMA R41, R40, R41, R42 ;  /* 0x0000002928297223 */ /* 0x000fe2000000002a */
[----:B------:R-:W-:Y:S02]  /*8910*/  FSEL R42, R14, 0.11284004896879196167, P5 ;  /* 0x3de718af0e2a7808 */ /* 0x000fe40002800000 */
[----:B------:R-:W-:Y:S01]  /*8920*/  F2FP.BF16.F32.PACK_AB R43, R43, R48 ;  /* 0x000000302b2b723e */ /* 0x000fe200000010ff */
[----:B------:R-:W-:Y:S01]  /*8930*/  FFMA R41, R40, R41, R44 ;  /* 0x0000002928297223 */ /* 0x000fe2000000002c */
[----:B------:R-:W-:-:S03]  /*8940*/  FSEL R44, R15, -0.37612664699554443359, P5 ;  /* 0xbec093ac0f2c7808 */ /* 0x000fc60002800000 */
[----:B------:R-:W-:Y:S01]  /*8950*/  FFMA R41, R40, R41, R42 ;  /* 0x0000002928297223 */ /* 0x000fe2000000002a */
[----:B------:R-:W-:-:S03]  /*8960*/  FSEL R42, R20, 0.12837915122509002686, P5 ;  /* 0x3e0375d3142a7808 */ /* 0x000fc60002800000 */
[----:B------:R-:W-:Y:S01]  /*8970*/  FFMA R41, R40, R41, R44 ;  /* 0x0000002928297223 */ /* 0x000fe2000000002c */
[----:B------:R-:W-:-:S03]  /*8980*/  FSEL R44, -|R51|, R51, P5 ;  /* 0x00000033332c7208 */ /* 0x000fc60002800300 */
[----:B------:R-:W-:Y:S01]  /*8990*/  FFMA R41, R40, R41, R42 ;  /* 0x0000002928297223 */ /* 0x000fe2000000002a */
[----:B------:R-:W-:Y:S01]  /*89a0*/  FMUL R42, R47, R8 ;  /* 0x000000082f2a7220 */ /* 0x000fe20000400000 */
[----:B------:R-:W-:Y:S02]  /*89b0*/  FMUL R8, R57, 0.5 ;  /* 0x3f00000039087820 */ /* 0x000fe40000400000 */
[----:B------:R-:W-:Y:S02]  /*89c0*/  FFMA R41, R41, R44, R44 ;  /* 0x0000002c29297223 */ /* 0x000fe4000000002c */
[----:B------:R-:W-:Y:S01]  /*89d0*/  FMUL R45, R45, R8 ;  /* 0x000000082d2d7220 */ /* 0x000fe20000400000 */
[----:B------:R-:W-:Y:S01]  /*89e0*/  F2FP.BF16.F32.PACK_AB R42, R42, R7 ;  /* 0x000000072a2a723e */ /* 0x000fe200000010ff */
[----:B------:R-:W1:Y:S02]  /*89f0*/  @P5 MUFU.EX2 R40, R41 ;  /* 0x0000002900285308 */ /* 0x000e640000000800 */
[----:B-1----:R-:W-:-:S05]  /*8a00*/  @P5 FADD R40, -R40, 1 ;  /* 0x3f80000028285421 */ /* 0x002fca0000000100 */
[----:B------:R-:W-:Y:S01]  /*8a10*/  @P5 LOP3.LUT R41, R40, 0x80000000, R51, 0xb8, !PT ;  /* 0x8000000028295812 */ /* 0x000fe200078eb833 */
[----:B------:R-:W-:Y:S01]  /*8a20*/  FMUL R40, R11, R64 ;  /* 0x000000400b287220 */ /* 0x000fe20000400000 */
[----:B------:R-:W-:-:S03]  /*8a30*/  F2FP.BF16.F32.PACK_AB R11, R63, R62 ;  /* 0x0000003e3f0b723e */ /* 0x000fc600000010ff */
[----:B------:R-:W-:Y:S01]  /*8a40*/  FADD R41, R41, 1 ;  /* 0x3f80000029297421 */ /* 0x000fe20000000000 */
[----:B------:R-:W-:-:S03]  /*8a50*/  F2FP.BF16.F32.PACK_AB R40, R65, R40 ;  /* 0x000000284128723e */ /* 0x000fc600000010ff */
[----:B------:R-:W-:Y:S01]  /*8a60*/  FMUL R6, R41, R6 ;  /* 0x0000000629067220 */ /* 0x000fe20000400000 */
[----:B------:R-:W-:-:S04]  /*8a70*/  F2FP.BF16.F32.PACK_AB R41, R39, R38 ;  /* 0x000000262729723e */ /* 0x000fc800000010ff */
[----:B------:R-:W-:-:S05]  /*8a80*/  F2FP.BF16.F32.PACK_AB R8, R45, R6 ;  /* 0x000000062d08723e */ /* 0x000fca00000010ff */
[----:B------:R1:W-:Y:S04]  /*8a90*/  STSM.16.M88.4 [R28+0x4200], R8 ;  /* 0x004200081c007844 */ /* 0x0003e80000000200 */
        /* <DEDUP_REMOVED lines=18> */
.L_x_81:
[----:B------:R-:W-:Y:S05]  /*8bc0*/  BSYNC B0 ;  /* 0x0000000000007941 */ /* 0x000fea0003800000 */
.L_x_80:
[----:B------:R-:W-:Y:S06]  /*8bd0*/  BAR.SYNC.DEFER_BLOCKING 0x1, 0x100 ;  /* 0x0044000000007b1d */ /* 0x000fec0000010000 */
[----:B------:R-:W-:Y:S04]  /*8be0*/  BSSY B0, `(.L_x_82) ;  /* 0x0000009000007945 */ /* 0x000fe80003800000 */
[----:B------:R-:W-:Y:S05]  /*8bf0*/  @P0 BRA `(.L_x_83) ;  /* 0x00000000001c0947 */ /* 0x000fea0003800000 */
[----:B------:R-:W-:-:S13]  /*8c00*/  ISETP.NE.AND P5, PT, R115, 0x3, PT ;  /* 0x000000037300780c */ /* 0x000fda0003fa5270 */
[----:B------:R-:W-:Y:S05]  /*8c10*/  @!P5 BRA `(.L_x_84) ;  /* 0x000000000004d947 */ /* 0x000fea0003800000 */
[----:B------:R-:W-:Y:S01]  /*8c20*/  BPT.TRAP 0x1 ;  /* 0x000000040000795c */ /* 0x000fe20000300000 */
.L_x_84:
[----:B------:R-:W-:-:S04]  /*8c30*/  ULEA UR4, UR42, UR51, 0x3 ;  /* 0x000000332a047291 */ /* 0x000fc8000f8e183f */
[----:B------:R-:W-:-:S04]  /*8c40*/  UIADD3 UR4, UR4, 0x80, URZ ;  /* 0x0000008004047890 */ /* 0x000fc8000fffe03f */
[----:B------:R-:W-:-:S09]  /*8c50*/  UPRMT UR4, UR50, 0x654, UR4 ;  /* 0x0000065432047896 */ /* 0x000fd20008000004 */
[----:B------:R-:W-:Y:S03]  /*8c60*/  SYNCS.ARRIVE.TRANS64.RED.A1T0 RZ, [UR4], RZ ;  /* 0x000000ffffff79a7 */ /* 0x000fe60008100404 */
.L_x_83:
[----:B------:R-:W-:Y:S05]  /*8c70*/  BSYNC B0 ;  /* 0x0000000000007941 */ /* 0x000fea0003800000 */
.L_x_82:
[----:B------:R-:W-:Y:S01]  /*8c80*/  UIADD3 UR4, UR42, 0x1, URZ ;  /* 0x000000012a047890 */ /* 0x000fe2000fffe03f */
[----:B------:R-:W-:Y:S03]  /*8c90*/  BSSY B0, `(.L_x_85) ;  /* 0x0000034000007945 */ /* 0x000fe60003800000 */
[----:B------:R-:W-:-:S04]  /*8ca0*/  UISETP.NE.AND UP0, UPT, UR4, 0x4, UPT ;  /* 0x000000040400788c */ /* 0x000fc8000bf05270 */
[----:B------:R-:W-:Y:S01]  /*8cb0*/  USEL UR42, UR4, URZ, UP0 ;  /* 0x0000003f042a7287 */ /* 0x000fe20008000000 */
[----:B------:R-:W-:Y:S11]  /*8cc0*/  @P0 BRA `(.L_x_86) ;  /* 0x0000000000c00947 */ /* 0x000ff60003800000 */
[----:B------:R-:W-:-:S13]  /*8cd0*/  ISETP.NE.AND P5, PT, R115, 0x3, PT ;  /* 0x000000037300780c */ /* 0x000fda0003fa5270 */
[----:B------:R-:W-:Y:S05]  /*8ce0*/  @!P5 BRA `(.L_x_87) ;  /* 0x000000000004d947 */ /* 0x000fea0003800000 */
[----:B------:R-:W-:Y:S01]  /*8cf0*/  BPT.TRAP 0x1 ;  /* 0x000000040000795c */ /* 0x000fe20000300000 */
.L_x_87:
[----:B------:R-:W-:Y:S01]  /*8d00*/  SHF.L.U32 R4, R4, 0x1f, RZ ;  /* 0x0000001f04047819 */ /* 0x000fe200000006ff */
[----:B------:R-:W-:Y:S01]  /*8d10*/  BSSY B1, `(.L_x_88) ;  /* 0x0000004000017945 */ /* 0x000fe20003800000 */
[----:B-1----:R-:W-:-:S04]  /*8d20*/  LEA R5, R21, UR51, 0x3 ;  /* 0x0000003315057c11 */ /* 0x002fc8000f8e18ff */
[----:B------:R-:W1:Y:S02]  /*8d30*/  SYNCS.PHASECHK.TRANS64.TRYWAIT P5, [R5+URZ+0x60], R4 ;  /* 0x00006004050075a7 */ /* 0x000e6400080a017f */
[----:B-1----:R-:W-:Y:S05]  /*8d40*/  @!P5 BRA `(.L_x_89) ;  /* 0x0000005000c4d947 */ /* 0x002fea0003800000 */
.L_x_176:
[----:B------:R-:W-:Y:S05]  /*8d50*/  BSYNC B1 ;  /* 0x0000000000017941 */ /* 0x000fea0003800000 */
.L_x_88:
[----:B------:R-:W-:Y:S05]  /*8d60*/  @P4 BRA `(.L_x_86) ;  /* 0x0000000000984947 */ /* 0x000fea0003800000 */
[----:B------:R-:W-:Y:S01]  /*8d70*/  IMAD R21, R21, 0x2000, R34 ;  /* 0x0000200015157824 */ /* 0x000fe200078e0222 */
[----:B------:R-:W-:Y:S05]  /*8d80*/  WARPSYNC.ALL ;  /* 0x0000000000007948 */ /* 0x000fea0003800000 */
[C---:B-1----:R-:W-:Y:S01]  /*8d90*/  VIADD R4, R21.reuse, 0x20 ;  /* 0x0000002015047836 */ /* 0x042fe20000000000 */
        /* <DEDUP_REMOVED lines=35> */
.L_x_86:
[----:B------:R-:W-:Y:S05]  /*8fd0*/  BSYNC B0 ;  /* 0x0000000000007941 */ /* 0x000fea0003800000 */
.L_x_85:
[C---:B------:R-:W-:Y:S01]  /*8fe0*/  FFMA R72, R92.reuse, R72, R99 ;  /* 0x000000485c487223 */ /* 0x040fe20000000063 */
[C---:B------:R-:W-:Y:S01]  /*8ff0*/  FFMA R73, R92.reuse, R73, R101 ;  /* 0x000000495c497223 */ /* 0x040fe20000000065 */
[C---:B------:R-:W-:Y:S01]  /*9000*/  FFMA R23, R92.reuse, R74, R23 ;  /* 0x0000004a5c177223 */ /* 0x040fe20000000017 */
[----:B------:R-:W-:Y:S01]  /*9010*/  FFMA R75, R92, R75, R97 ;  /* 0x0000004b5c4b7223 */ /* 0x000fe20000000061 */
[----:B-1----:R-:W-:Y:S01]  /*9020*/  FMUL R9, R72, 0.70710676908493041992 ;  /* 0x3f3504f348097820 */ /* 0x002fe20000400000 */
[----:B------:R-:W-:Y:S01]  /*9030*/  FMUL R21, R73, 0.70710676908493041992 ;  /* 0x3f3504f349157820 */ /* 0x000fe20000400000 */
[----:B------:R-:W-:Y:S01]  /*9040*/  FMUL R44, R23, 0.70710676908493041992 ;  /* 0x3f3504f3172c7820 */ /* 0x000fe20000400000 */
[----:B------:R-:W-:Y:S01]  /*9050*/  FMUL R39, R75, 0.70710676908493041992 ;  /* 0x3f3504f34b277820 */ /* 0x000fe20000400000 */
[C---:B------:R-:W-:Y:S01]  /*9060*/  FMUL R4, R9.reuse, R9 ;  /* 0x0000000909047220 */ /* 0x040fe20000400000 */
[C---:B------:R-:W-:Y:S01]  /*9070*/  FSETP.GE.AND P3, PT, |R9|.reuse, 1.0029599666595458984, PT ;  /* 0x3f8060fe0900780b */ /* 0x040fe20003f66200 */
[----:B------:R-:W-:Y:S01]  /*9080*/  FFMA R76, R92, R76, R95 ;  /* 0x0000004c5c4c7223 */ /* 0x000fe2000000005f */
[----:B------:R-:W-:Y:S01]  /*9090*/  FSETP.GE.AND P4, PT, |R44|, 1.0029599666595458984, PT ;  /* 0x3f8060fe2c00780b */ /* 0x000fe20003f86200 */
[C---:B------:R-:W-:Y:S01]  /*90a0*/  FFMA R26, R92.reuse, R77, R26 ;  /* 0x0000004d5c1a7223 */ /* 0x040fe2000000001a */
[----:B------:R-:W-:Y:S01]  /*90b0*/  FSEL R4, |R9|, R4, P3 ;  /* 0x0000000409047208 */ /* 0x000fe20001800200 */
[----:B------:R-:W-:Y:S01]  /*90c0*/  FFMA R29, R92, R78, R29 ;  /* 0x0000004e5c1d7223 */ /* 0x000fe2000000001d */
[----:B------:R-:W-:Y:S01]  /*90d0*/  FSEL R5, R0, 8.4834944573231041431e-05, P3 ;  /* 0x38b1e96a00057808 */ /* 0x000fe20001800000 */
[----:B------:R-:W-:Y:S01]  /*90e0*/  FFMA R27, R92, R79, R27 ;  /* 0x0000004f5c1b7223 */ /* 0x000fe2000000001b */
        /* <DEDUP_REMOVED lines=8> */
[----:B------:R-:W-:Y:S01]  /*9170*/  FSEL R10, R0, 8.4834944573231041431e-05, P4 ;  /* 0x38b1e96a000a7808 */ /* 0x000fe20002000000 */
[----:B------:R-:W-:Y:S01]  /*9180*/  FFMA R5, R4, R5, R6 ;  /* 0x0000000504057223 */ /* 0x000fe20000000006 */
[----:B------:R-:W-:Y:S01]  /*9190*/  FSEL R6, R14, 0.11284004896879196167, P3 ;  /* 0x3de718af0e067808 */ /* 0x000fe20001800000 */
[----:B------:R-:W-:Y:S01]  /*91a0*/  FFMA R24, R92, R81, R24 ;  /* 0x000000515c187223 */ /* 0x000fe20000000018 */
[----:B------:R-:W-:Y:S01]  /*91b0*/  FSEL R34, -R3, -0.00082130916416645050049, P4 ;  /* 0xba574d2003227808 */ /* 0x000fe20002000100 */
[----:B------:R-:W-:Y:S01]  /*91c0*/  FFMA R5, R4, R5, R8 ;  /* 0x0000000504057223 */ /* 0x000fe20000000008 */
[----:B------:R-:W-:Y:S01]  /*91d0*/  FSEL R8, R15, -0.37612664699554443359, P3 ;  /* 0xbec093ac0f087808 */ /* 0x000fe20001800000 */
[----:B------:R-:W-:Y:S01]  /*91e0*/  FMUL R52, R24, 0.70710676908493041992 ;  /* 0x3f3504f318347820 */ /* 0x000fe20000400000 */
[----:B------:R-:W-:Y:S01]  /*91f0*/  FSETP.GE.AND P5, PT, |R39|, 1.0029599666595458984, PT ;  /* 0x3f8060fe2700780b */ /* 0x000fe20003fa6200 */
[----:B------:R-:W-:Y:S01]  /*9200*/  FFMA R5, R4, R5, R6 ;  /* 0x0000000504057223 */ /* 0x000fe20000000006 */
[----:B------:R-:W-:Y:S01]  /*9210*/  FSEL R6, R20, 0.12837915122509002686, P3 ;  /* 0x3e0375d314067808 */ /* 0x000fe20001800000 */
[----:B------:R-:W-:Y:S01]  /*9220*/  FFMA R82, R92, R82, R25 ;  /* 0x000000525c527223 */ /* 0x000fe20000000019 */
[----:B------:R-:W-:Y:S01]  /*9230*/  FSEL R38, R0, 8.4834944573231041431e-05, P5 ;  /* 0x38b1e96a00267808 */ /* 0x000fe20002800000 */
[----:B------:R-:W-:Y:S01]  /*9240*/  FFMA R5, R4, R5, R8 ;  /* 0x0000000504057223 */ /* 0x000fe20000000008 */
[----:B------:R-:W-:Y:S01]  /*9250*/  FSEL R40, -R3, -0.00082130916416645050049, P5 ;  /* 0xba574d2003287808 */ /* 0x000fe20002800100 */
[----:B------:R-:W-:Y:S01]  /*9260*/  FFMA R83, R92, R83, R30 ;  /* 0x000000535c537223 */ /* 0x000fe2000000001e */
[----:B------:R-:W-:Y:S01]  /*9270*/  FSEL R36, R12, 0.0052134888246655464172, P4 ;  /* 0x3baad5ea0c247808 */ /* 0x000fe20002000000 */
[----:B------:R-:W-:Y:S01]  /*9280*/  FFMA R4, R4, R5, R6 ;  /* 0x0000000504047223 */ /* 0x000fe20000000006 */
[----:B------:R-:W-:Y:S01]  /*9290*/  FSEL R42, R12, 0.0052134888246655464172, P5 ;  /* 0x3baad5ea0c2a7808 */ /* 0x000fe20002800000 */
[----:B------:R-:W-:Y:S01]  /*92a0*/  FMUL R54, R82, 0.70710676908493041992 ;  /* 0x3f3504f352367820 */ /* 0x000fe20000400000 */
[----:B------:R-:W-:Y:S01]  /*92b0*/  FSEL R11, R20, 0.12837915122509002686, P5 ;  /* 0x3e0375d3140b7808 */ /* 0x000fe20002800000 */
[----:B------:R-:W-:Y:S01]  /*92c0*/  FFMA R4, R4, R7, R7 ;  /* 0x0000000704047223 */ /* 0x000fe20000000007 */
[----:B------:R-:W-:Y:S01]  /*92d0*/  FMUL R7, R44, R44 ;  /* 0x0000002c2c077220 */ /* 0x000fe20000400000 */
[C---:B------:R-:W-:Y:S01]  /*92e0*/  FFMA R84, R92.reuse, R84, R33 ;  /* 0x000000545c547223 */ /* 0x040fe20000000021 */
[C---:B------:R-:W-:Y:S01]  /*92f0*/  FFMA R85, R92.reuse, R85, R35 ;  /* 0x000000555c557223 */ /* 0x040fe20000000023 */
[----:B------:R-:W1:Y:S01]  /*9300*/  @P3 MUFU.EX2 R5, R4 ;  /* 0x0000000400053308 */ /* 0x000e620000000800 */
[----:B------:R-:W-:Y:S01]  /*9310*/  FFMA R86, R92, R86, R105 ;  /* 0x000000565c567223 */ /* 0x000fe20000000069 */
[----:B------:R-:W-:Y:S01]  /*9320*/  FSEL R7, |R44|, R7, P4 ;  /* 0x000000072c077208 */ /* 0x000fe20002000200 */
[----:B------:R-:W-:Y:S01]  /*9330*/  FMUL R56, R84, 0.70710676908493041992 ;  /* 0x3f3504f354387820 */ /* 0x000fe20000400000 */
[----:B------:R-:W-:Y:S01]  /*9340*/  FFMA R87, R92, R87, R32 ;  /* 0x000000575c577223 */ /* 0x000fe20000000020 */
[----:B------:R-:W-:Y:S01]  /*9350*/  FMUL R23, R23, 0.5 ;  /* 0x3f00000017177820 */ /* 0x000fe20000400000 */
[----:B------:R-:W-:Y:S01]  /*9360*/  FMUL R29, R29, 0.5 ;  /* 0x3f0000001d1d7820 */ /* 0x000fe20000400000 */
[----:B------:R-:W-:Y:S01]  /*9370*/  FFMA R34, R7, R10, R34 ;  /* 0x0000000a07227223 */ /* 0x000fe20000000022 */
[----:B------:R-:W-:Y:S01]  /*9380*/  IADD3 R37, R37, 0x6200, R28 ;  /* 0x0000620025257810 */ /* 0x000fe20007ffe01c */
[----:B------:R-:W-:Y:S05]  /*9390*/  WARPSYNC.ALL ;  /* 0x0000000000007948 */ /* 0x000fea0003800000 */
[----:B------:R-:W-:Y:S01]  /*93a0*/  FFMA R34, R7, R34, R36 ;  /* 0x0000002207227223 */ /* 0x000fe20000000024 */
[----:B------:R-:W-:Y:S01]  /*93b0*/  FSEL R36, -R13, -0.026868773624300956726, P4 ;  /* 0xbcdc1be70d247808 */ /* 0x000fe20002000100 */
[----:B------:R-:W-:Y:S01]  /*93c0*/  BSSY B0, `(.L_x_90) ;  /* 0x0000180000007945 */ /* 0x000fe20003800000 */
[----:B-1----:R-:W-:-:S03]  /*93d0*/  @P3 FADD R5, -R5, 1 ;  /* 0x3f80000005053421 */ /* 0x002fc60000000100 */
[----:B------:R-:W-:Y:S01]  /*93e0*/  FFMA R34, R7, R34, R36 ;  /* 0x0000002207227223 */ /* 0x000fe20000000024 */
[----:B------:R-:W-:Y:S02]  /*93f0*/  FSEL R36, R15, -0.37612664699554443359, P4 ;  /* 0xbec093ac0f247808 */ /* 0x000fe40002000000 */
[----:B------:R-:W-:Y:S01]  /*9400*/  @P3 LOP3.LUT R4, R5, 0x80000000, R9, 0xb8, !PT ;  /* 0x8000000005043812 */ /* 0x000fe200078eb809 */
[C---:B------:R-:W-:Y:S01]  /*9410*/  FMUL R5, R21.reuse, R21 ;  /* 0x0000001515057220 */ /* 0x040fe20000400000 */
[----:B------:R-:W-:Y:S01]  /*9420*/  FSETP.GE.AND P3, PT, |R21|, 1.0029599666595458984, PT ;  /* 0x3f8060fe1500780b */ /* 0x000fe20003f66200 */
[----:B------:R-:W-:Y:S02]  /*9430*/  FMUL R9, R39, R39 ;  /* 0x0000002727097220 */ /* 0x000fe40000400000 */
[----:B------:R-:W-:Y:S01]  /*9440*/  FADD R4, R4, 1 ;  /* 0x3f80000004047421 */ /* 0x000fe20000000000 */
[----:B------:R-:W-:Y:S02]  /*9450*/  FSEL R5, |R21|, R5, P3 ;  /* 0x0000000515057208 */ /* 0x000fe40001800200 */
[----:B------:R-:W-:-:S02]  /*9460*/  FSEL R6, R0, 8.4834944573231041431e-05, P3 ;  /* 0x38b1e96a00067808 */ /* 0x000fc40001800000 */
[----:B------:R-:W-:Y:S02]  /*9470*/  FSEL R8, -R3, -0.00082130916416645050049, P3 ;  /* 0xba574d2003087808 */ /* 0x000fe40001800100 */
[----:B------:R-:W-:Y:S02]  /*9480*/  FSEL R9, |R39|, R9, P5 ;  /* 0x0000000927097208 */ /* 0x000fe40002800200 */
[----:B------:R-:W-:Y:S01]  /*9490*/  FSEL R10, -R13, -0.026868773624300956726, P3 ;  /* 0xbcdc1be70d0a7808 */ /* 0x000fe20001800100 */
[----:B------:R-:W-:Y:S01]  /*94a0*/  FFMA R6, R5, R6, R8 ;  /* 0x0000000605067223 */ /* 0x000fe20000000008 */
[----:B------:R-:W-:Y:S01]  /*94b0*/  FSEL R8, R12, 0.0052134888246655464172, P3 ;  /* 0x3baad5ea0c087808 */ /* 0x000fe20001800000 */
[----:B------:R-:W-:Y:S01]  /*94c0*/  FFMA R38, R9, R38, R40 ;  /* 0x0000002609267223 */ /* 0x000fe20000000028 */
[----:B------:R-:W-:-:S03]  /*94d0*/  FSEL R40, -R13, -0.026868773624300956726, P5 ;  /* 0xbcdc1be70d287808 */ /* 0x000fc60002800100 */
[----:B------:R-:W-:Y:S01]  /*94e0*/  FFMA R6, R5, R6, R8 ;  /* 0x0000000605067223 */ /* 0x000fe20000000008 */
[C---:B------:R-:W-:Y:S01]  /*94f0*/  FSEL R8, R14.reuse, 0.11284004896879196167, P3 ;  /* 0x3de718af0e087808 */ /* 0x040fe20001800000 */
[----:B------:R-:W-:Y:S01]  /*9500*/  FFMA R42, R9, R38, R42 ;  /* 0x00000026092a7223 */ /* 0x000fe2000000002a */
[----:B------:R-:W-:Y:S01]  /*9510*/  FSEL R38, R14, 0.11284004896879196167, P4 ;  /* 0x3de718af0e267808 */ /* 0x000fe20002000000 */
[----:B------:R-:W-:Y:S01]  /*9520*/  FFMA R6, R5, R6, R10 ;  /* 0x0000000605067223 */ /* 0x000fe2000000000a */
[----:B------:R-:W-:Y:S01]  /*9530*/  FSEL R10, R15, -0.37612664699554443359, P3 ;  /* 0xbec093ac0f0a7808 */ /* 0x000fe20001800000 */
[----:B------:R-:W-:Y:S02]  /*9540*/  FFMA R40, R9, R42, R40 ;  /* 0x0000002a09287223 */ /* 0x000fe40000000028 */
[----:B------:R-:W-:Y:S01]  /*9550*/  FFMA R6, R5, R6, R8 ;  /* 0x0000000605067223 */ /* 0x000fe20000000008 */
[----:B------:R-:W-:Y:S01]  /*9560*/  FSEL R8, R20, 0.12837915122509002686, P3 ;  /* 0x3e0375d314087808 */ /* 0x000fe20001800000 */
[----:B------:R-:W-:Y:S01]  /*9570*/  FFMA R34, R7, R34, R38 ;  /* 0x0000002207227223 */ /* 0x000fe20000000026 */
[----:B------:R-:W-:Y:S01]  /*9580*/  FSEL R38, R14, 0.11284004896879196167, P5 ;  /* 0x3de718af0e267808 */ /* 0x000fe20002800000 */
[----:B------:R-:W-:Y:S01]  /*9590*/  FFMA R6, R5, R6, R10 ;  /* 0x0000000605067223 */ /* 0x000fe2000000000a */
[----:B------:R-:W-:Y:S01]  /*95a0*/  FSEL R10, -|R21|, R21, P3 ;  /* 0x00000015150a7208 */ /* 0x000fe20001800300 */
[----:B------:R-:W-:-:S02]  /*95b0*/  FFMA R34, R7, R34, R36 ;  /* 0x0000002207227223 */ /* 0x000fc40000000024 */
[----:B------:R-:W-:Y:S01]  /*95c0*/  FFMA R5, R5, R6, R8 ;  /* 0x0000000605057223 */ /* 0x000fe20000000008 */
[----:B------:R-:W-:Y:S01]  /*95d0*/  FSEL R6, R20, 0.12837915122509002686, P4 ;  /* 0x3e0375d314067808 */ /* 0x000fe20002000000 */
[----:B------:R-:W-:Y:S01]  /*95e0*/  FFMA R38, R9, R40, R38 ;  /* 0x0000002809267223 */ /* 0x000fe20000000026 */
[----:B------:R-:W-:Y:S01]  /*95f0*/  FMUL R40, R26, 0.70710676908493041992 ;  /* 0x3f3504f31a287820 */ /* 0x000fe20000400000 */
[----:B------:R-:W-:Y:S01]  /*9600*/  FFMA R5, R5, R10, R10 ;  /* 0x0000000a05057223 */ /* 0x000fe2000000000a */
[----:B------:R-:W-:Y:S01]  /*9610*/  FSEL R10, R15, -0.37612664699554443359, P5 ;  /* 0xbec093ac0f0a7808 */ /* 0x000fe20002800000 */
[----:B------:R-:W-:Y:S01]  /*9620*/  FFMA R6, R7, R34, R6 ;  /* 0x0000002207067223 */ /* 0x000fe20000000006 */
[----:B------:R-:W-:Y:S01]  /*9630*/  FSEL R7, -|R44|, R44, P4 ;  /* 0x0000002c2c077208 */ /* 0x000fe20002000300 */
[----:B------:R-:W1:Y:S01]  /*9640*/  @P3 MUFU.EX2 R8, R5 ;  /* 0x0000000500083308 */ /* 0x000e620000000800 */
[----:B------:R-:W-:Y:S01]  /*9650*/  FMUL R34, R49, R49 ;  /* 0x0000003131227220 */ /* 0x000fe20000400000 */
[----:B------:R-:W-:Y:S01]  /*9660*/  FFMA R10, R9, R38, R10 ;  /* 0x00000026090a7223 */ /* 0x000fe2000000000a */
[----:B------:R-:W-:Y:S01]  /*9670*/  FMUL R38, R76, 0.70710676908493041992 ;  /* 0x3f3504f34c267820 */ /* 0x000fe20000400000 */
[----:B------:R-:W-:Y:S01]  /*9680*/  FFMA R6, R6, R7, R7 ;  /* 0x0000000706067223 */ /* 0x000fe20000000007 */
[----:B------:R-:W-:Y:S01]  /*9690*/  FSEL R7, -|R39|, R39, P5 ;  /* 0x0000002727077208 */ /* 0x000fe20002800300 */
[----:B------:R-:W-:Y:S01]  /*96a0*/  FFMA R10, R9, R10, R11 ;  /* 0x0000000a090a7223 */ /* 0x000fe2000000000b */
[----:B------:R-:W-:Y:S01]  /*96b0*/  FMUL R26, R26, 0.5 ;  /* 0x3f0000001a1a7820 */ /* 0x000fe20000400000 */
[----:B------:R-:W2:Y:S02]  /*96c0*/  @P4 MUFU.EX2 R9, R6 ;  /* 0x0000000600094308 */ /* 0x000ea40000000800 */
[----:B------:R-:W-:-:S06]  /*96d0*/  FFMA R7, R10, R7, R7 ;  /* 0x000000070a077223 */ /* 0x000fcc0000000007 */
[----:B------:R-:W3:Y:S01]  /*96e0*/  @P5 MUFU.EX2 R10, R7 ;  /* 0x00000007000a5308 */ /* 0x000ee20000000800 */
[----:B-1----:R-:W-:-:S05]  /*96f0*/  @P3 FADD R8, -R8, 1 ;  /* 0x3f80000008083421 */ /* 0x002fca0000000100 */
[----:B------:R-:W-:Y:S01]  /*9700*/  @P3 LOP3.LUT R5, R8, 0x80000000, R21, 0xb8, !PT ;  /* 0x8000000008053812 */ /* 0x000fe200078eb815 */
[C---:B------:R-:W-:Y:S01]  /*9710*/  FMUL R8, R38.reuse, R38 ;  /* 0x0000002626087220 */ /* 0x040fe20000400000 */
[C---:B------:R-:W-:Y:S01]  /*9720*/  FSETP.GE.AND P3, PT, |R38|.reuse, 1.0029599666595458984, PT ;  /* 0x3f8060fe2600780b */ /* 0x040fe20003f66200 */
[----:B--2---:R-:W-:Y:S02]  /*9730*/  @P4 FADD R9, -R9, 1 ;  /* 0x3f80000009094421 */ /* 0x004fe40000000100 */
[----:B------:R-:W-:Y:S01]  /*9740*/  FADD R5, R5, 1 ;  /* 0x3f80000005057421 */ /* 0x000fe20000000000 */
[----:B------:R-:W-:Y:S02]  /*9750*/  FSEL R8, |R38|, R8, P3 ;  /* 0x0000000826087208 */ /* 0x000fe40001800200 */
[----:B------:R-:W-:Y:S02]  /*9760*/  @P4 LOP3.LUT R6, R9, 0x80000000, R44, 0xb8, !PT ;  /* 0x8000000009064812 */ /* 0x000fe400078eb82c */
[----:B------:R-:W-:Y:S01]  /*9770*/  FSETP.GE.AND P4, PT, |R40|, 1.0029599666595458984, PT ;  /* 0x3f8060fe2800780b */ /* 0x000fe20003f86200 */
[----:B---3--:R-:W-:Y:S01]  /*9780*/  @P5 FADD R10, -R10, 1 ;  /* 0x3f8000000a0a5421 */ /* 0x008fe20000000100 */
[----:B------:R-:W-:Y:S01]  /*9790*/  FSEL R9, R0, 8.4834944573231041431e-05, P3 ;  /* 0x38b1e96a00097808 */ /* 0x000fe20001800000 */
[----:B------:R-:W-:Y:S01]  /*97a0*/  FADD R6, R6, 1 ;  /* 0x3f80000006067421 */ /* 0x000fe20000000000 */
[----:B------:R-:W-:-:S02]  /*97b0*/  FSEL R11, -R3, -0.00082130916416645050049, P3 ;  /* 0xba574d20030b7808 */ /* 0x000fc40001800100 */
[----:B------:R-:W-:Y:S01]  /*97c0*/  @P5 LOP3.LUT R7, R10, 0x80000000, R39, 0xb8, !PT ;  /* 0x800000000a075812 */ /* 0x000fe200078eb827 */
[----:B------:R-:W-:Y:S01]  /*97d0*/  FMUL R10, R40, R40 ;  /* 0x00000028280a7220 */ /* 0x000fe20000400000 */
[----:B------:R-:W-:Y:S01]  /*97e0*/  FSEL R21, R0, 8.4834944573231041431e-05, P4 ;  /* 0x38b1e96a00157808 */ /* 0x000fe20002000000 */
[----:B------:R-:W-:Y:S01]  /*97f0*/  FFMA R9, R8, R9, R11 ;  /* 0x0000000908097223 */ /* 0x000fe2000000000b */
[----:B------:R-:W-:Y:S01]  /*9800*/  FSEL R39, -R3, -0.00082130916416645050049, P4 ;  /* 0xba574d2003277808 */ /* 0x000fe20002000100 */
[----:B------:R-:W-:Y:S01]  /*9810*/  FADD R7, R7, 1 ;  /* 0x3f80000007077421 */ /* 0x000fe20000000000 */
[----:B------:R-:W-:Y:S01]  /*9820*/  FSEL R10, |R40|, R10, P4 ;  /* 0x0000000a280a7208 */ /* 0x000fe20002000200 */
[----:B------:R-:W-:Y:S01]  /*9830*/  FMUL R6, R6, R23 ;  /* 0x0000001706067220 */ /* 0x000fe20000400000 */
[----:B------:R-:W-:Y:S02]  /*9840*/  FSEL R11, R12, 0.0052134888246655464172, P3 ;  /* 0x3baad5ea0c0b7808 */ /* 0x000fe40001800000 */
[----:B------:R-:W-:Y:S01]  /*9850*/  FSETP.GE.AND P5, PT, |R49|, 1.0029599666595458984, PT ;  /* 0x3f8060fe3100780b */ /* 0x000fe20003fa6200 */
[----:B------:R-:W-:Y:S01]  /*9860*/  FFMA R39, R10, R21, R39 ;  /* 0x000000150a277223 */ /* 0x000fe20000000027 */
[----:B------:R-:W-:Y:S01]  /*9870*/  FSEL R21, -R13, -0.026868773624300956726, P3 ;  /* 0xbcdc1be70d157808 */ /* 0x000fe20001800100 */
[----:B------:R-:W-:Y:S01]  /*9880*/  FFMA R9, R8, R9, R11 ;  /* 0x0000000908097223 */ /* 0x000fe2000000000b */
[----:B------:R-:W-:-:S02]  /*9890*/  FSEL R34, |R49|, R34, P5 ;  /* 0x0000002231227208 */ /* 0x000fc40002800200 */
[----:B------:R-:W-:Y:S01]  /*98a0*/  FSEL R43, R0, 8.4834944573231041431e-05, P5 ;  /* 0x38b1e96a002b7808 */ /* 0x000fe20002800000 */
[----:B------:R-:W-:Y:S01]  /*98b0*/  FFMA R9, R8, R9, R21 ;  /* 0x0000000908097223 */ /* 0x000fe20000000015 */
[----:B------:R-:W-:Y:S02]  /*98c0*/  FSEL R45, -R3, -0.00082130916416645050049, P5 ;  /* 0xba574d20032d7808 */ /* 0x000fe40002800100 */
[----:B------:R-:W-:Y:S02]  /*98d0*/  FSEL R41, R12, 0.0052134888246655464172, P4 ;  /* 0x3baad5ea0c297808 */ /* 0x000fe40002000000 */
[----:B------:R-:W-:Y:S01]  /*98e0*/  FSEL R11, R14, 0.11284004896879196167, P3 ;  /* 0x3de718af0e0b7808 */ /* 0x000fe20001800000 */
[----:B------:R-:W-:Y:S01]  /*98f0*/  FFMA R43, R34, R43, R45 ;  /* 0x0000002b222b7223 */ /* 0x000fe2000000002d */
[----:B------:R-:W-:Y:S01]  /*9900*/  FSEL R47, R12, 0.0052134888246655464172, P5 ;  /* 0x3baad5ea0c2f7808 */ /* 0x000fe20002800000 */
        /* <DEDUP_REMOVED lines=11> */
[----:B------:R-:W-:Y:S01]  /*99c0*/  FSEL R21, -|R38|, R38, P3 ;  /* 0x0000002626157208 */ /* 0x000fe20001800300 */
[----:B------:R-:W-:Y:S01]  /*99d0*/  FFMA R8, R8, R9, R11 ;  /* 0x0000000908087223 */ /* 0x000fe2000000000b */
[----:B------:R-:W-:Y:S01]  /*99e0*/  FSEL R43, R14, 0.11284004896879196167, P5 ;  /* 0x3de718af0e2b7808 */ /* 0x000fe20002800000 */
[----:B------:R-:W-:Y:S01]  /*99f0*/  FFMA R45, R34, R47, R45 ;  /* 0x0000002f222d7223 */ /* 0x000fe2000000002d */
[C---:B------:R-:W-:Y:S01]  /*9a00*/  FSEL R41, R15.reuse, -0.37612664699554443359, P4 ;  /* 0xbec093ac0f297808 */ /* 0x040fe20002000000 */
[----:B------:R-:W-:Y:S01]  /*9a10*/  FFMA R8, R8, R21, R21 ;  /* 0x0000001508087223 */ /* 0x000fe20000000015 */
[----:B------:R-:W-:Y:S01]  /*9a20*/  FSEL R21, R15, -0.37612664699554443359, P5 ;  /* 0xbec093ac0f157808 */ /* 0x000fe20002800000 */
[----:B------:R-:W-:Y:S01]  /*9a30*/  FFMA R43, R34, R45, R43 ;  /* 0x0000002d222b7223 */ /* 0x000fe2000000002b */
[----:B------:R-:W-:Y:S01]  /*9a40*/  FSEL R9, R20, 0.12837915122509002686, P4 ;  /* 0x3e0375d314097808 */ /* 0x000fe20002000000 */
[----:B------:R-:W-:Y:S01]  /*9a50*/  FFMA R39, R10, R39, R41 ;  /* 0x000000270a277223 */ /* 0x000fe20000000029 */
[----:B------:R-:W-:Y:S01]  /*9a60*/  FSEL R36, R20, 0.12837915122509002686, P5 ;  /* 0x3e0375d314247808 */ /* 0x000fe20002800000 */
[----:B------:R-:W-:Y:S01]  /*9a70*/  FFMA R21, R34, R43, R21 ;  /* 0x0000002b22157223 */ /* 0x000fe20000000015 */
[----:B------:R-:W1:Y:S01]  /*9a80*/  @P3 MUFU.EX2 R11, R8 ;  /* 0x00000008000b3308 */ /* 0x000e620000000800 */
[----:B------:R-:W-:Y:S01]  /*9a90*/  FFMA R9, R10, R39, R9 ;  /* 0x000000270a097223 */ /* 0x000fe20000000009 */
[----:B------:R-:W-:Y:S01]  /*9aa0*/  FSEL R10, -|R40|, R40, P4 ;  /* 0x00000028280a7208 */ /* 0x000fe20002000300 */
[----:B------:R-:W-:Y:S01]  /*9ab0*/  FFMA R36, R34, R21, R36 ;  /* 0x0000001522247223 */ /* 0x000fe20000000024 */
[----:B------:R-:W-:Y:S01]  /*9ac0*/  FSEL R39, -|R49|, R49, P5 ;  /* 0x0000003131277208 */ /* 0x000fe20002800300 */
[----:B------:R-:W-:Y:S01]  /*9ad0*/  FMUL R45, R31, 0.70710676908493041992 ;  /* 0x3f3504f31f2d7820 */ /* 0x000fe20000400000 */
[----:B------:R-:W-:Y:S01]  /*9ae0*/  FMUL R41, R52, R52 ;  /* 0x0000003434297220 */ /* 0x000fe20000400000 */
[----:B------:R-:W-:Y:S01]  /*9af0*/  FFMA R9, R9, R10, R10 ;  /* 0x0000000a09097223 */ /* 0x000fe2000000000a */
[----:B------:R-:W-:Y:S01]  /*9b00*/  FMUL R31, R31, 0.5 ;  /* 0x3f0000001f1f7820 */ /* 0x000fe20000400000 */
[----:B------:R-:W-:-:S02]  /*9b10*/  FFMA R10, R36, R39, R39 ;  /* 0x00000027240a7223 */ /* 0x000fc40000000027 */
[----:B------:R-:W2:Y:S01]  /*9b20*/  @P4 MUFU.EX2 R21, R9 ;  /* 0x0000000900154308 */ /* 0x000ea20000000800 */
[----:B-1----:R-:W-:-:S07]  /*9b30*/  @P3 FADD R11, -R11, 1 ;  /* 0x3f8000000b0b3421 */ /* 0x002fce0000000100 */
[----:B------:R-:W1:Y:S01]  /*9b40*/  @P5 MUFU.EX2 R34, R10 ;  /* 0x0000000a00225308 */ /* 0x000e620000000800 */
[----:B------:R-:W-:Y:S01]  /*9b50*/  @P3 LOP3.LUT R8, R11, 0x80000000, R38, 0xb8, !PT ;  /* 0x800000000b083812 */ /* 0x000fe200078eb826 */
[C---:B------:R-:W-:Y:S01]  /*9b60*/  FMUL R11, R50.reuse, R50 ;  /* 0x00000032320b7220 */ /* 0x040fe20000400000 */
[----:B------:R-:W-:-:S03]  /*9b70*/  FSETP.GE.AND P3, PT, |R50|, 1.0029599666595458984, PT ;  /* 0x3f8060fe3200780b */ /* 0x000fc60003f66200 */
[----:B------:R-:W-:Y:S01]  /*9b80*/  FADD R8, R8, 1 ;  /* 0x3f80000008087421 */ /* 0x000fe20000000000 */
[----:B--2---:R-:W-:Y:S01]  /*9b90*/  @P4 FADD R21, -R21, 1 ;  /* 0x3f80000015154421 */ /* 0x004fe20000000100 */
[----:B------:R-:W-:Y:S02]  /*9ba0*/  FSEL R11, |R50|, R11, P3 ;  /* 0x0000000b320b7208 */ /* 0x000fe40001800200 */
[----:B------:R-:W-:Y:S02]  /*9bb0*/  FSEL R36, -R3, -0.00082130916416645050049, P3 ;  /* 0xba574d2003247808 */ /* 0x000fe40001800100 */
[----:B------:R-:W-:Y:S01]  /*9bc0*/  @P4 LOP3.LUT R9, R21, 0x80000000, R40, 0xb8, !PT ;  /* 0x8000000015094812 */ /* 0x000fe200078eb828 */
[C---:B------:R-:W-:Y:S01]  /*9bd0*/  FMUL R21, R45.reuse, R45 ;  /* 0x0000002d2d157220 */ /* 0x040fe20000400000 */
[----:B------:R-:W-:Y:S01]  /*9be0*/  FSETP.GE.AND P4, PT, |R45|, 1.0029599666595458984, PT ;  /* 0x3f8060fe2d00780b */ /* 0x000fe20003f86200 */
[----:B-1----:R-:W-:Y:S02]  /*9bf0*/  @P5 FADD R34, -R34, 1 ;  /* 0x3f80000022225421 */ /* 0x002fe40000000100 */
[----:B------:R-:W-:Y:S01]  /*9c00*/  FADD R9, R9, 1 ;  /* 0x3f80000009097421 */ /* 0x000fe20000000000 */
[----:B------:R-:W-:-:S02]  /*9c10*/  FSEL R39, |R45|, R21, P4 ;  /* 0x000000152d277208 */ /* 0x000fc40002000200 */
[----:B------:R-:W-:Y:S01]  /*9c20*/  @P5 LOP3.LUT R10, R34, 0x80000000, R49, 0xb8, !PT ;  /* 0x80000000220a5812 */ /* 0x000fe200078eb831 */
[----:B------:R-:W-:Y:S01]  /*9c30*/  FMUL R23, R9, R26 ;  /* 0x0000001a09177220 */ /* 0x000fe20000400000 */
[C---:B------:R-:W-:Y:S02]  /*9c40*/  FSEL R34, R0.reuse, 8.4834944573231041431e-05, P3 ;  /* 0x38b1e96a00227808 */ /* 0x040fe40001800000 */
[----:B------:R-:W-:Y:S01]  /*9c50*/  FSEL R38, R0, 8.4834944573231041431e-05, P4 ;  /* 0x38b1e96a00267808 */ /* 0x000fe20002000000 */
[----:B------:R-:W-:Y:S01]  /*9c60*/  FADD R10, R10, 1 ;  /* 0x3f8000000a0a7421 */ /* 0x000fe20000000000 */
[----:B------:R-:W-:Y:S01]  /*9c70*/  FSEL R40, -R3, -0.00082130916416645050049, P4 ;  /* 0xba574d2003287808 */ /* 0x000fe20002000100 */
[----:B------:R-:W-:Y:S01]  /*9c80*/  FFMA R34, R11, R34, R36 ;  /* 0x000000220b227223 */ /* 0x000fe20000000024 */
[----:B------:R-:W-:Y:S01]  /*9c90*/  FSEL R36, R12, 0.0052134888246655464172, P3 ;  /* 0x3baad5ea0c247808 */ /* 0x000fe20001800000 */
[----:B------:R-:W-:Y:S01]  /*9ca0*/  FMUL R29, R10, R29 ;  /* 0x0000001d0a1d7220 */ /* 0x000fe20000400000 */
[C---:B------:R-:W-:Y:S01]  /*9cb0*/  FSETP.GE.AND P5, PT, |R52|.reuse, 1.0029599666595458984, PT ;  /* 0x3f8060fe3400780b */ /* 0x040fe20003fa6200 */
        /* <DEDUP_REMOVED lines=39> */
[----:B------:R-:W-:-:S04]  /*9f30*/  FFMA R43, R41, R34, R43 ;  /* 0x00000022292b7223 */ /* 0x000fc8000000002b */
[----:B------:R-:W2:Y:S01]  /*9f40*/  @P4 MUFU.EX2 R34, R36 ;  /* 0x0000002400224308 */ /* 0x000ea20000000800 */
[----:B------:R-:W-:Y:S01]  /*9f50*/  FFMA R38, R43, R38, R38 ;  /* 0x000000262b267223 */ /* 0x000fe20000000026 */
[----:B------:R-:W-:-:S04]  /*9f60*/  FMUL R43, R83, 0.70710676908493041992 ;  /* 0x3f3504f3532b7820 */ /* 0x000fc80000400000 */
[----:B------:R-:W-:Y:S02]  /*9f70*/  FMUL R25, R43, R43 ;  /* 0x0000002b2b197220 */ /* 0x000fe40000400000 */
[----:B------:R-:W3:Y:S01]  /*9f80*/  @P5 MUFU.EX2 R39, R38 ;  /* 0x0000002600275308 */ /* 0x000ee20000000800 */
[----:B-1----:R-:W-:-:S05]  /*9f90*/  @P3 FADD R11, -R11, 1 ;  /* 0x3f8000000b0b3421 */ /* 0x002fca0000000100 */
[----:B------:R-:W-:Y:S01]  /*9fa0*/  @P3 LOP3.LUT R21, R11, 0x80000000, R50, 0xb8, !PT ;  /* 0x800000000b153812 */ /* 0x000fe200078eb832 */
[C---:B------:R-:W-:Y:S01]  /*9fb0*/  FMUL R11, R54.reuse, R54 ;  /* 0x00000036360b7220 */ /* 0x040fe20000400000 */
[----:B------:R-:W-:Y:S01]  /*9fc0*/  FSETP.GE.AND P3, PT, |R54|, 1.0029599666595458984, PT ;  /* 0x3f8060fe3600780b */ /* 0x000fe20003f66200 */
        /* <DEDUP_REMOVED lines=11> */
[----:B------:R-:W-:Y:S01]  /*a080*/  FSEL R33, |R43|, R25, P4 ;  /* 0x000000192b217208 */ /* 0x000fe20002000200 */
[----:B------:R-:W-:Y:S01]  /*a090*/  FFMA R30, R11, R30, R34 ;  /* 0x0000001e0b1e7223 */ /* 0x000fe20000000022 */
[----:B------:R-:W-:Y:S01]  /*a0a0*/  FSEL R40, R0, 8.4834944573231041431e-05, P4 ;  /* 0x38b1e96a00287808 */ /* 0x000fe20002000000 */
[----:B------:R-:W-:Y:S01]  /*a0b0*/  FADD R38, R38, 1 ;  /* 0x3f80000026267421 */ /* 0x000fe20000000000 */
[----:B------:R-:W-:Y:S01]  /*a0c0*/  FSEL R42, -R3, -0.00082130916416645050049, P4 ;  /* 0xba574d20032a7808 */ /* 0x000fe20002000100 */
[----:B------:R-:W-:Y:S01]  /*a0d0*/  FMUL R31, R36, R31 ;  /* 0x0000001f241f7220 */ /* 0x000fe20000400000 */
[----:B------:R-:W-:Y:S02]  /*a0e0*/  FSETP.GE.AND P5, PT, |R56|, 1.0029599666595458984, PT ;  /* 0x3f8060fe3800780b */ /* 0x000fe40003fa6200 */
[----:B------:R-:W-:Y:S01]  /*a0f0*/  FSEL R34, R12, 0.0052134888246655464172, P3 ;  /* 0x3baad5ea0c227808 */ /* 0x000fe20001800000 */
[----:B------:R-:W-:Y:S01]  /*a100*/  FFMA R42, R33, R40, R42 ;  /* 0x00000028212a7223 */ /* 0x000fe2000000002a */
[----:B------:R-:W-:-:S02]  /*a110*/  FSEL R39, |R56|, R39, P5 ;  /* 0x0000002738277208 */ /* 0x000fc40002800200 */
        /* <DEDUP_REMOVED lines=35> */
[----:B------:R-:W-:-:S02]  /*a350*/  FMUL R48, R86, 0.70710676908493041992 ;  /* 0x3f3504f356307820 */ /* 0x000fc40000400000 */
[----:B------:R-:W-:Y:S01]  /*a360*/  FFMA R33, R34, R33, R33 ;  /* 0x0000002122217223 */ /* 0x000fe20000000021 */
[----:B------:R-:W-:Y:S01]  /*a370*/  FSEL R34, -|R56|, R56, P5 ;  /* 0x0000003838227208 */ /* 0x000fe20002800300 */
[----:B------:R-:W-:Y:S01]  /*a380*/  FFMA R41, R39, R30, R41 ;  /* 0x0000001e27297223 */ /* 0x000fe20000000029 */
[----:B------:R-:W-:Y:S02]  /*a390*/  FMUL R35, R48, R48 ;  /* 0x0000003030237220 */ /* 0x000fe40000400000 */
[----:B------:R-:W2:Y:S01]  /*a3a0*/  @P4 MUFU.EX2 R30, R33 ;  /* 0x00000021001e4308 */ /* 0x000ea20000000800 */
[----:B------:R-:W-:Y:S01]  /*a3b0*/  FFMA R34, R41, R34, R34 ;  /* 0x0000002229227223 */ /* 0x000fe20000000022 */
[----:B------:R-:W-:-:S06]  /*a3c0*/  FMUL R41, R85, 0.70710676908493041992 ;  /* 0x3f3504f355297820 */ /* 0x000fcc0000400000 */
        /* <DEDUP_REMOVED lines=8> */
[----:B------:R-:W-:Y:S01]  /*a450*/  @P4 LOP3.LUT R33, R30, 0x80000000, R43, 0xb8, !PT ;  /* 0x800000001e214812 */ /* 0x000fe200078eb82b */
[----:B------:R-:W-:Y:S01]  /*a460*/  FMUL R43, R87, 0.70710676908493041992 ;  /* 0x3f3504f3572b7820 */ /* 0x000fe20000400000 */
[----:B------:R-:W-:Y:S01]  /*a470*/  FSETP.GE.AND P4, PT, |R48|, 1.0029599666595458984, PT ;  /* 0x3f8060fe3000780b */ /* 0x000fe20003f86200 */
[----:B---3--:R-:W-:Y:S01]  /*a480*/  @P5 FADD R39, -R39, 1 ;  /* 0x3f80000027275421 */ /* 0x008fe20000000100 */
[----:B------:R-:W-:Y:S01]  /*a490*/  FSEL R30, R0, 8.4834944573231041431e-05, P3 ;  /* 0x38b1e96a001e7808 */ /* 0x000fe20001800000 */
[----:B------:R-:W-:Y:S01]  /*a4a0*/  FADD R33, R33, 1 ;  /* 0x3f80000021217421 */ /* 0x000fe20000000000 */
[----:B------:R-:W-:-:S02]  /*a4b0*/  FSEL R32, -R3, -0.00082130916416645050049, P3 ;  /* 0xba574d2003207808 */ /* 0x000fc40001800100 */
[----:B------:R-:W-:Y:S01]  /*a4c0*/  @P5 LOP3.LUT R34, R39, 0x80000000, R56, 0xb8, !PT ;  /* 0x8000000027225812 */ /* 0x000fe200078eb838 */
[C---:B------:R-:W-:Y:S01]  /*a4d0*/  FMUL R39, R43.reuse, R43 ;  /* 0x0000002b2b277220 */ /* 0x040fe20000400000 */
[----:B------:R-:W-:Y:S01]  /*a4e0*/  FSETP.GE.AND P5, PT, |R43|, 1.0029599666595458984, PT ;  /* 0x3f8060fe2b00780b */ /* 0x000fe20003fa6200 */
[----:B------:R-:W-:Y:S01]  /*a4f0*/  FFMA R30, R11, R30, R32 ;  /* 0x0000001e0b1e7223 */ /* 0x000fe20000000020 */
[----:B------:R-:W-:Y:S01]  /*a500*/  FSEL R35, |R48|, R35, P4 ;  /* 0x0000002330237208 */ /* 0x000fe20002000200 */
[----:B------:R-:W-:Y:S01]  /*a510*/  FADD R34, R34, 1 ;  /* 0x3f80000022227421 */ /* 0x000fe20000000000 */
[C---:B------:R-:W-:Y:S02]  /*a520*/  FSEL R40, R0.reuse, 8.4834944573231041431e-05, P4 ;  /* 0x38b1e96a00287808 */ /* 0x040fe40002000000 */
[----:B------:R-:W-:Y:S02]  /*a530*/  FSEL R42, -R3, -0.00082130916416645050049, P4 ;  /* 0xba574d20032a7808 */ /* 0x000fe40002000100 */
[----:B------:R-:W-:-:S02]  /*a540*/  FSEL R44, R0, 8.4834944573231041431e-05, P5 ;  /* 0x38b1e96a002c7808 */ /* 0x000fc40002800000 */
[C---:B------:R-:W-:Y:S01]  /*a550*/  FSEL R0, R12.reuse, 0.0052134888246655464172, P3 ;  /* 0x3baad5ea0c007808 */ /* 0x040fe20001800000 */
[----:B------:R-:W-:Y:S01]  /*a560*/  FFMA R40, R35, R40, R42 ;  /* 0x0000002823287223 */ /* 0x000fe2000000002a */
[C---:B------:R-:W-:Y:S02]  /*a570*/  FSEL R32, R12.reuse, 0.0052134888246655464172, P4 ;  /* 0x3baad5ea0c207808 */ /* 0x040fe40002000000 */
[----:B------:R-:W-:Y:S01]  /*a580*/  FSEL R42, R12, 0.0052134888246655464172, P5 ;  /* 0x3baad5ea0c2a7808 */ /* 0x000fe20002800000 */
[----:B------:R-:W-:Y:S01]  /*a590*/  FFMA R0, R11, R30, R0 ;  /* 0x0000001e0b007223 */ /* 0x000fe20000000000 */
[----:B------:R-:W-:Y:S01]  /*a5a0*/  FSEL R12, -R13, -0.026868773624300956726, P3 ;  /* 0xbcdc1be70d0c7808 */ /* 0x000fe20001800100 */
[----:B------:R-:W-:Y:S01]  /*a5b0*/  FFMA R32, R35, R40, R32 ;  /* 0x0000002823207223 */ /* 0x000fe20000000020 */
[----:B------:R-:W-:Y:S02]  /*a5c0*/  FSEL R46, -R3, -0.00082130916416645050049, P5 ;  /* 0xba574d20032e7808 */ /* 0x000fe40002800100 */
[----:B------:R-:W-:Y:S01]  /*a5d0*/  FSEL R39, |R43|, R39, P5 ;  /* 0x000000272b277208 */ /* 0x000fe20002800200 */
[----:B------:R-:W-:Y:S01]  /*a5e0*/  FFMA R0, R11, R0, R12 ;  /* 0x000000000b007223 */ /* 0x000fe2000000000c */
[----:B------:R-:W-:-:S02]  /*a5f0*/  FSEL R30, -R13, -0.026868773624300956726, P4 ;  /* 0xbcdc1be70d1e7808 */ /* 0x000fc40002000100 */
[C---:B------:R-:W-:Y:S01]  /*a600*/  FSEL R12, R14.reuse, 0.11284004896879196167, P3 ;  /* 0x3de718af0e0c7808 */ /* 0x040fe20001800000 */
[----:B------:R-:W-:Y:S01]  /*a610*/  FFMA R44, R39, R44, R46 ;  /* 0x0000002c272c7223 */ /* 0x000fe2000000002e */
[----:B------:R-:W-:Y:S01]  /*a620*/  FSEL R40, R14, 0.11284004896879196167, P4 ;  /* 0x3de718af0e287808 */ /* 0x000fe20002000000 */
[----:B------:R-:W-:Y:S01]  /*a630*/  FFMA R32, R35, R32, R30 ;  /* 0x0000002023207223 */ /* 0x000fe2000000001e */
[----:B------:R-:W-:Y:S01]  /*a640*/  FSEL R30, R15, -0.37612664699554443359, P3 ;  /* 0xbec093ac0f1e7808 */ /* 0x000fe20001800000 */
[----:B------:R-:W-:Y:S01]  /*a650*/  FFMA R0, R11, R0, R12 ;  /* 0x000000000b007223 */ /* 0x000fe2000000000c */
[----:B------:R-:W-:Y:S01]  /*a660*/  FFMA R42, R39, R44, R42 ;  /* 0x0000002c272a7223 */ /* 0x000fe2000000002a */
[----:B------:R-:W-:Y:S01]  /*a670*/  FSEL R44, -R13, -0.026868773624300956726, P5 ;  /* 0xbcdc1be70d2c7808 */ /* 0x000fe20002800100 */
[----:B------:R-:W-:Y:S01]  /*a680*/  FFMA R32, R35, R32, R40 ;  /* 0x0000002023207223 */ /* 0x000fe20000000028 */
[----:B------:R-:W-:Y:S01]  /*a690*/  FFMA R0, R11, R0, R30 ;  /* 0x000000000b007223 */ /* 0x000fe2000000001e */
[----:B------:R-:W-:-:S02]  /*a6a0*/  FSEL R12, R20, 0.12837915122509002686, P3 ;  /* 0x3e0375d3140c7808 */ /* 0x000fc40001800000 */
        /* <DEDUP_REMOVED lines=13> */
[----:B------:R-:W-:Y:S01]  /*a780*/  FFMA R14, R39, R14, R32 ;  /* 0x0000000e270e7223 */ /* 0x000fe20000000020 */
[----:B------:R-:W-:Y:S01]  /*a790*/  FSEL R35, -|R43|, R43, P5 ;  /* 0x0000002b2b237208 */ /* 0x000fe20002800300 */
[----:B------:R-:W-:Y:S01]  /*a7a0*/  FFMA R13, R12, R3, R3 ;  /* 0x000000030c0d7223 */ /* 0x000fe20000000003 */
[----:B------:R-:W1:Y:S01]  /*a7b0*/  @P3 MUFU.EX2 R0, R11 ;  /* 0x0000000b00003308 */ /* 0x000e620000000800 */
[----:B------:R-:W-:-:S04]  /*a7c0*/  FFMA R14, R39, R14, R15 ;  /* 0x0000000e270e7223 */ /* 0x000fc8000000000f */
[----:B------:R-:W-:-:S03]  /*a7d0*/  FFMA R14, R14, R35, R35 ;  /* 0x000000230e0e7223 */ /* 0x000fc60000000023 */
[----:B------:R-:W2:Y:S08]  /*a7e0*/  @P4 MUFU.EX2 R3, R13 ;  /* 0x0000000d00034308 */ /* 0x000eb00000000800 */
[----:B------:R-:W3:Y:S01]  /*a7f0*/  @P5 MUFU.EX2 R12, R14 ;  /* 0x0000000e000c5308 */ /* 0x000ee20000000800 */
[----:B-1----:R-:W-:-:S05]  /*a800*/  @P3 FADD R0, -R0, 1 ;  /* 0x3f80000000003421 */ /* 0x002fca0000000100 */
[----:B------:R-:W-:Y:S01]  /*a810*/  @P3 LOP3.LUT R11, R0, 0x80000000, R41, 0xb8, !PT ;  /* 0x80000000000b3812 */ /* 0x000fe200078eb829 */
[----:B------:R-:W-:Y:S01]  /*a820*/  FMUL R0, R73, 0.5 ;  /* 0x3f00000049007820 */ /* 0x000fe20000400000 */
[----:B--2---:R-:W-:-:S03]  /*a830*/  @P4 FADD R3, -R3, 1 ;  /* 0x3f80000003034421 */ /* 0x004fc60000000100 */
[----:B------:R-:W-:Y:S01]  /*a840*/  FMUL R20, R5, R0 ;  /* 0x0000000005147220 */ /* 0x000fe20000400000 */
[----:B------:R-:W-:Y:S01]  /*a850*/  FMUL R0, R27, 0.5 ;  /* 0x3f0000001b007820 */ /* 0x000fe20000400000 */
[----:B------:R-:W-:Y:S01]  /*a860*/  FMUL R5, R87, 0.5 ;  /* 0x3f00000057057820 */ /* 0x000fe20000400000 */
[----:B------:R-:W-:Y:S01]  /*a870*/  @P4 LOP3.LUT R13, R3, 0x80000000, R48, 0xb8, !PT ;  /* 0x80000000030d4812 */ /* 0x000fe200078eb830 */
[----:B------:R-:W-:Y:S01]  /*a880*/  FMUL R3, R72, 0.5 ;  /* 0x3f00000048037820 */ /* 0x000fe20000400000 */
[----:B------:R-:W-:Y:S01]  /*a890*/  FMUL R26, R21, R0 ;  /* 0x00000000151a7220 */ /* 0x000fe20000400000 */
[----:B---3--:R-:W-:Y:S01]  /*a8a0*/  @P5 FADD R12, -R12, 1 ;  /* 0x3f8000000c0c5421 */ /* 0x008fe20000000100 */
[----:B------:R-:W-:Y:S01]  /*a8b0*/  FMUL R0, R82, 0.5 ;  /* 0x3f00000052007820 */ /* 0x000fe20000400000 */
[----:B------:R-:W-:Y:S01]  /*a8c0*/  FMUL R15, R4, R3 ;  /* 0x00000003040f7220 */ /* 0x000fe20000400000 */
[----:B------:R-:W-:Y:S01]  /*a8d0*/  FMUL R3, R76, 0.5 ;  /* 0x3f0000004c037820 */ /* 0x000fe20000400000 */
[----:B------:R-:W-:Y:S01]  /*a8e0*/  FMUL R4, R83, 0.5 ;  /* 0x3f00000053047820 */ /* 0x000fe20000400000 */
[----:B------:R-:W-:Y:S01]  /*a8f0*/  @P5 LOP3.LUT R14, R12, 0x80000000, R43, 0xb8, !PT ;  /* 0x800000000c0e5812 */ /* 0x000fe200078eb82b */
[----:B------:R-:W-:Y:S01]  /*a900*/  FMUL R12, R75, 0.5 ;  /* 0x3f0000004b0c7820 */ /* 0x000fe20000400000 */
[----:B------:R-:W-:Y:S01]  /*a910*/  FMUL R25, R25, R0 ;  /* 0x0000000019197220 */ /* 0x000fe20000400000 */
[----:B------:R-:W-:Y:S01]  /*a920*/  FMUL R0, R85, 0.5 ;  /* 0x3f00000055007820 */ /* 0x000fe20000400000 */
[----:B------:R-:W-:Y:S01]  /*a930*/  FADD R11, R11, 1 ;  /* 0x3f8000000b0b7421 */ /* 0x000fe20000000000 */
[----:B------:R-:W-:Y:S01]  /*a940*/  FMUL R7, R7, R12 ;  /* 0x0000000c07077220 */ /* 0x000fe20000400000 */
[----:B------:R-:W-:Y:S01]  /*a950*/  FMUL R12, R8, R3 ;  /* 0x00000003080c7220 */ /* 0x000fe20000400000 */
[----:B------:R-:W-:Y:S01]  /*a960*/  FMUL R3, R24, 0.5 ;  /* 0x3f00000018037820 */ /* 0x000fe20000400000 */
[----:B------:R-:W-:Y:S01]  /*a970*/  FMUL R24, R33, R4 ;  /* 0x0000000421187220 */ /* 0x000fe20000400000 */
[----:B------:R-:W-:Y:S01]  /*a980*/  FMUL R4, R86, 0.5 ;  /* 0x3f00000056047820 */ /* 0x000fe20000400000 */
[----:B------:R-:W-:Y:S01]  /*a990*/  FADD R13, R13, 1 ;  /* 0x3f8000000d0d7421 */ /* 0x000fe20000000000 */
[----:B------:R-:W-:Y:S01]  /*a9a0*/  FMUL R38, R38, R3 ;  /* 0x0000000326267220 */ /* 0x000fe20000400000 */
[----:B------:R-:W-:Y:S01]  /*a9b0*/  FMUL R3, R84, 0.5 ;  /* 0x3f00000054037820 */ /* 0x000fe20000400000 */
[----:B------:R-:W-:Y:S01]  /*a9c0*/  FADD R14, R14, 1 ;  /* 0x3f8000000e0e7421 */ /* 0x000fe20000000000 */
        /* <DEDUP_REMOVED lines=9> */
[----:B------:R-:W-:Y:S01]  /*aa60*/  F2FP.BF16.F32.PACK_AB R13, R24, R25 ;  /* 0x00000019180d723e */ /* 0x000fe200000010ff */
[----:B------:R1:W-:Y:S01]  /*aa70*/  STSM.16.M88.4 [R28+0x6200], R8 ;  /* 0x006200081c007844 */ /* 0x0003e20000000200 */
[----:B------:R-:W-:-:S02]  /*aa80*/  F2FP.BF16.F32.PACK_AB R14, R0, R3 ;  /* 0x00000003000e723e */ /* 0x000fc400000010ff */
[----:B------:R-:W-:-:S05]  /*aa90*/  F2FP.BF16.F32.PACK_AB R15, R5, R4 ;  /* 0x00000004050f723e */ /* 0x000fca00000010ff */
        /* <DEDUP_REMOVED lines=18> */
.L_x_91:
[----:B------:R-:W-:Y:S05]  /*abc0*/  BSYNC B0 ;  /* 0x0000000000007941 */ /* 0x000fea0003800000 */
.L_x_90:
[----:B------:R-:W-:Y:S06]  /*abd0*/  BAR.SYNC.DEFER_BLOCKING 0x1, 0x100 ;  /* 0x0044000000007b1d */ /* 0x000fec0000010000 */
[----:B------:R-:W-:Y:S04]  /*abe0*/  BSSY B0, `(.L_x_92) ;  /* 0x0000009000007945 */ /* 0x000fe80003800000 */
[----:B------:R-:W-:Y:S05]  /*abf0*/  @P0 BRA `(.L_x_93) ;  /* 0x00000000001c0947 */ /* 0x000fea0003800000 */
[----:B------:R-:W-:-:S13]  /*ac00*/  ISETP.NE.AND P0, PT, R115, 0x3, PT ;  /* 0x000000037300780c */ /* 0x000fda0003f05270 */
[----:B------:R-:W-:Y:S05]  /*ac10*/  @!P0 BRA `(.L_x_94) ;  /* 0x0000000000048947 */ /* 0x000fea0003800000 */
[----:B------:R-:W-:Y:S01]  /*ac20*/  BPT.TRAP 0x1 ;  /* 0x000000040000795c */ /* 0x000fe20000300000 */
.L_x_94:
[----:B------:R-:W-:-:S04]  /*ac30*/  ULEA UR4, UR42, UR51, 0x3 ;  /* 0x000000332a047291 */ /* 0x000fc8000f8e183f */
[----:B------:R-:W-:-:S04]  /*ac40*/  UIADD3 UR4, UR4, 0x80, URZ ;  /* 0x0000008004047890 */ /* 0x000fc8000fffe03f */
[----:B------:R-:W-:-:S09]  /*ac50*/  UPRMT UR4, UR50, 0x654, UR4 ;  /* 0x0000065432047896 */ /* 0x000fd20008000004 */
[----:B------:R-:W-:Y:S03]  /*ac60*/  SYNCS.ARRIVE.TRANS64.RED.A1T0 RZ, [UR4], RZ ;  /* 0x000000ffffff79a7 */ /* 0x000fe60008100404 */
.L_x_93:
[----:B------:R-:W-:Y:S05]  /*ac70*/  BSYNC B0 ;  /* 0x0000000000007941 */ /* 0x000fea0003800000 */
.L_x_92:
[----:B------:R-:W-:Y:S01]  /*ac80*/  IADD3 R16, P0, R16, UR38, RZ ;  /* 0x0000002610107c10 */ /* 0x000fe2000ff1e0ff */
[----:B------:R-:W-:Y:S01]  /*ac90*/  ULDC.64 UR4, c[0x0][0x8f8] ;  /* 0x00023e0000047ab9 */ /* 0x000fe20000000a00 */
[----:B------:R-:W-:Y:S01]  /*aca0*/  UIADD3 UR42, UR42, 0x1, URZ ;  /* 0x000000012a2a7890 */ /* 0x000fe2000fffe03f */
[----:B------:R-:W-:Y:S01]  /*acb0*/  PRMT R0, RZ, 0x7610, R0 ;  /* 0x00007610ff007816 */ /* 0x000fe20000000000 */
[----:B------:R-:W-:Y:S01]  /*acc0*/  UMOV UR47, 0xffffffff ;  /* 0xffffffff002f7882 */ /* 0x000fe20000000000 */
[----:B------:R-:W-:Y:S01]  /*acd0*/  IADD3.X R17, R17, UR37, RZ, P0, !PT ;  /* 0x0000002511117c10 */ /* 0x000fe200087fe4ff */
[----:B------:R-:W-:Y:S01]  /*ace0*/  UISETP.NE.AND UP0, UPT, UR42, 0x4, UPT ;  /* 0x000000042a00788c */ /* 0x000fe2000bf05270 */
[----:B------:R-:W-:Y:S01]  /*acf0*/  ISETP.GE.U32.AND P0, PT, R16, UR4, PT ;  /* 0x0000000410007c0c */ /* 0x000fe2000bf06070 */
[----:B------:R-:W-:Y:S02]  /*ad00*/  IMAD.MOV.U32 R23, RZ, RZ, -0x1 ;  /* 0xffffffffff177424 */ /* 0x000fe400078e00ff */
[----:B------:R-:W-:Y:S01]  /*ad10*/  USEL UR42, UR42, URZ, UP0 ;  /* 0x0000003f2a2a7287 */ /* 0x000fe20008000000 */
[----:B------:R-:W-:Y:S01]  /*ad20*/  ISETP.GE.U32.AND.EX P0, PT, R17, UR5, PT, P0 ;  /* 0x0000000511007c0c */ /* 0x000fe2000bf06100 */
[----:B------:R-:W-:-:S12]  /*ad30*/  IMAD.MOV.U32 R94, RZ, RZ, -0x1 ;  /* 0xffffffffff5e7424 */ /* 0x000fd800078e00ff */
[----:B------:R-:W-:Y:S05]  /*ad40*/  @P0 BRA `(.L_x_95) ;  /* 0x0000000400680947 */ /* 0x000fea0003800000 */
[----:B-1----:R-:W1:Y:S01]  /*ad50*/  S2R R12, SR_CTAID.X ;  /* 0x00000000000c7919 */ /* 0x002e620000002500 */
[----:B------:R-:W2:Y:S01]  /*ad60*/  LDC.64 R10, c[0x0][0x8d0] ;  /* 0x00023400ff0a7b82 */ /* 0x000ea20000000a00 */
[----:B------:R-:W-:Y:S01]  /*ad70*/  ULDC UR4, c[0x0][0x150] ;  /* 0x0000540000047ab9 */ /* 0x000fe20000000800 */
[----:B------:R-:W-:Y:S01]  /*ad80*/  IMAD.MOV.U32 R8, RZ, RZ, R16 ;  /* 0x000000ffff087224 */ /* 0x000fe200078e0010 */
[----:B------:R-:W3:Y:S01]  /*ad90*/  S2R R24, SR_CTAID.Y ;  /* 0x0000000000187919 */ /* 0x000ee20000002600 */
[----:B------:R-:W-:-:S04]  /*ada0*/  MOV R9, R17 ;  /* 0x0000001100097202 */ /* 0x000fc80000000f00 */
[----:B------:R-:W4:Y:S08]  /*adb0*/  LDC R25, c[0x0][0x144] ;  /* 0x00005100ff197b82 */ /* 0x000f300000000800 */
[----:B------:R-:W3:Y:S08]  /*adc0*/  LDC R0, c[0x0][0x8d8] ;  /* 0x00023600ff007b82 */ /* 0x000ef00000000800 */
[----:B------:R-:W3:Y:S01]  /*add0*/  LDC.64 R14, c[0x0][0x8c8] ;  /* 0x00023200ff0e7b82 */ /* 0x000ee20000000a00 */
[----:B--2---:R-:W-:-:S04]  /*ade0*/  ISETP.NE.U32.AND P0, PT, R10, RZ, PT ;  /* 0x000000ff0a00720c */ /* 0x004fc80003f05070 */
[----:B------:R-:W-:Y:S02]  /*adf0*/  ISETP.NE.AND.EX P0, PT, R11, RZ, PT, P0 ;  /* 0x000000ff0b00720c */ /* 0x000fe40003f05300 */
[----:B-1----:R-:W-:-:S05]  /*ae00*/  I2FP.F32.U32 R3, R12 ;  /* 0x0000000c00037245 */ /* 0x002fca0000201000 */
[----:B------:R-:W-:-:S04]  /*ae10*/  FMUL R3, R3, UR4 ;  /* 0x0000000403037c20 */ /* 0x000fc80008400000 */
[----:B------:R1:W2:Y:S02]  /*ae20*/  F2I.U32.TRUNC.NTZ R23, R3 ;  /* 0x0000000300177305 */ /* 0x0002a4000020f000 */
[----:B----4-:R-:W-:Y:S05]  /*ae30*/  @!P0 BRA `(.L_x_96) ;  /* 0x0000000000288947 */ /* 0x010fea0003800000 */
[----:B-1----:R-:W1:Y:S02]  /*ae40*/  LDC R3, c[0x0][0x8dc] ;  /* 0x00023700ff037b82 */ /* 0x002e640000000800 */
[----:B-1----:R-:W-:-:S05]  /*ae50*/  IADD3 R3, P0, R16, R3, RZ ;  /* 0x0000000310037210 */ /* 0x002fca0007f1e0ff */
        /* <DEDUP_REMOVED lines=8> */
.L_x_96:
[----:B------:R-:W4:Y:S01]  /*aee0*/  LDC.64 R20, c[0x0][0x8e8] ;  /* 0x00023a00ff147b82 */ /* 0x000f220000000a00 */
[-CC-:B---3--:R-:W-:Y:S01]  /*aef0*/  SHF.R.U64 R31, R8, R0.reuse, R9.reuse ;  /* 0x00000000081f7219 */ /* 0x188fe20000001209 */
[----:B------:R-:W-:Y:S01]  /*af00*/  ULDC UR4, c[0x0][0x154] ;  /* 0x0000550000047ab9 */ /* 0x000fe20000000800 */
[----:B------:R-:W-:Y:S01]  /*af10*/  SHF.R.U32.HI R0, RZ, R0, R9 ;  /* 0x00000000ff007219 */ /* 0x000fe20000011609 */
[----:B------:R-:W-:Y:S01]  /*af20*/  IMAD.MOV.U32 R7, RZ, RZ, 0x1 ;  /* 0x00000001ff077424 */ /* 0x000fe200078e00ff */
[----:B-1----:R-:W-:Y:S02]  /*af30*/  IADD3 R3, P0, RZ, -R31, RZ ;  /* 0x8000001fff037210 */ /* 0x002fe40007f1e0ff */
[----:B--2---:R-:W-:Y:S01]  /*af40*/  IADD3 R23, -R23, RZ, RZ ;  /* 0x000000ff17177210 */ /* 0x004fe20007ffe1ff */
[----:B------:R-:W1:Y:S02]  /*af50*/  LDC R6, c[0x0][0x8c0] ;  /* 0x00023000ff067b82 */ /* 0x000e640000000800 */
[----:B------:R-:W-:-:S02]  /*af60*/  IMAD.X R5, RZ, RZ, ~R0, P0 ;  /* 0x000000ffff057224 */ /* 0x000fc400000e0e00 */
[----:B------:R-:W-:Y:S02]  /*af70*/  IMAD R26, R25, R23, R12 ;  /* 0x00000017191a7224 */ /* 0x000fe400078e020c */
[-C--:B------:R-:W-:Y:S02]  /*af80*/  IMAD R0, R5, R14.reuse, RZ ;  /* 0x0000000e05007224 */ /* 0x080fe400078e02ff */
[----:B------:R-:W2:Y:S01]  /*af90*/  LDC R8, c[0x0][0x8b0] ;  /* 0x00022c00ff087b82 */ /* 0x000ea20000000800 */
[----:B------:R-:W-:-:S04]  /*afa0*/  IMAD.WIDE.U32 R4, R3, R14, R16 ;  /* 0x0000000e03047225 */ /* 0x000fc800078e0010 */
[----:B------:R-:W-:Y:S01]  /*afb0*/  IMAD R3, R3, R15, R0 ;  /* 0x0000000f03037224 */ /* 0x000fe200078e0200 */
[----:B------:R-:W-:Y:S02]  /*afc0*/  I2FP.F32.U32 R0, R24 ;  /* 0x0000001800007245 */ /* 0x000fe40000201000 */
[----:B------:R-:W3:Y:S01]  /*afd0*/  LDC R28, c[0x0][0x900] ;  /* 0x00024000ff1c7b82 */ /* 0x000ee20000000800 */
[----:B------:R-:W-:Y:S01]  /*afe0*/  IMAD.IADD R3, R5, 0x1, R3 ;  /* 0x0000000105037824 */ /* 0x000fe200078e0203 */
[----:B----4-:R-:W-:Y:S01]  /*aff0*/  ISETP.NE.U32.AND P0, PT, R20, RZ, PT ;  /* 0x000000ff1400720c */ /* 0x010fe20003f05070 */
[----:B------:R-:W-:Y:S01]  /*b000*/  FMUL R0, R0, UR4 ;  /* 0x0000000400007c20 */ /* 0x000fe20008400000 */
[----:B------:R-:W-:Y:S02]  /*b010*/  IMAD.MOV.U32 R5, RZ, RZ, -0x1 ;  /* 0xffffffffff057424 */ /* 0x000fe400078e00ff */
[----:B------:R-:W-:Y:S01]  /*b020*/  ISETP.NE.AND.EX P0, PT, R21, RZ, PT, P0 ;  /* 0x000000ff1500720c */ /* 0x000fe20003f05300 */
[----:B------:R4:W3:Y:S01]  /*b030*/  F2I.U32.TRUNC.NTZ R13, R0 ;  /* 0x00000000000d7305 */ /* 0x0008e2000020f000 */
[----:B------:R-:W4:Y:S01]  /*b040*/  LDC R15, c[0x0][0x148] ;  /* 0x00005200ff0f7b82 */ /* 0x000f220000000800 */
[----:B-1----:R-:W-:-:S02]  /*b050*/  SHF.R.U64 R12, R4, R6, R3 ;  /* 0x00000006040c7219 */ /* 0x002fc40000001203 */
[----:B------:R-:W-:-:S05]  /*b060*/  SHF.R.U32.HI R3, RZ, R6, R3 ;  /* 0x00000006ff037219 */ /* 0x000fca0000011603 */
[----:B------:R-:W1:Y:S01]  /*b070*/  LDC R25, c[0x0][0x8a8] ;  /* 0x00022a00ff197b82 */ /* 0x000e620000000800 */
[-CC-:B--2---:R-:W-:Y:S02]  /*b080*/  SHF.R.U64 R10, R12, R8.reuse, R3.reuse ;  /* 0x000000080c0a7219 */ /* 0x184fe40000001203 */
[----:B------:R-:W-:-:S05]  /*b090*/  SHF.R.U32.HI R3, RZ, R8, R3 ;  /* 0x00000008ff037219 */ /* 0x000fca0000011603 */
[----:B------:R-:W2:Y:S01]  /*b0a0*/  LDC R27, c[0x0][0x8f0] ;  /* 0x00023c00ff1b7b82 */ /* 0x000ea20000000800 */
[-C--:B---3--:R-:W-:Y:S02]  /*b0b0*/  SHF.L.U32 R4, R5, R28.reuse, RZ ;  /* 0x0000001c05047219 */ /* 0x088fe400000006ff */
[-CC-:B------:R-:W-:Y:S02]  /*b0c0*/  SHF.R.U64 R14, R10, R28.reuse, R3.reuse ;  /* 0x0000001c0a0e7219 */ /* 0x180fe40000001203 */
[----:B------:R-:W-:Y:S02]  /*b0d0*/  SHF.R.U32.HI R5, RZ, R28, R3 ;  /* 0x0000001cff057219 */ /* 0x000fe40000011603 */
[----:B------:R-:W-:Y:S01]  /*b0e0*/  LOP3.LUT R23, RZ, R4, RZ, 0x33, !PT ;  /* 0x00000004ff177212 */ /* 0x000fe200078e33ff */
[----:B------:R-:W3:Y:S01]  /*b0f0*/  LDC R29, c[0x0][0x8e0] ;  /* 0x00023800ff1d7b82 */ /* 0x000ee20000000800 */
[----:B------:R-:W-:Y:S01]  /*b100*/  SHF.L.U32 R28, R7, R28, RZ ;  /* 0x0000001c071c7219 */ /* 0x000fe200000006ff */
[----:B------:R-:W-:-:S06]  /*b110*/  IMAD.MOV.U32 R4, RZ, RZ, R14 ;  /* 0x000000ffff047224 */ /* 0x000fcc00078e000e */
[----:B------:R-:W1:Y:S01]  /*b120*/  LDC R30, c[0x0][0x8b8] ;  /* 0x00022e00ff1e7b82 */ /* 0x000e620000000800 */
[----:B------:R-:W-:Y:S05]  /*b130*/  @!P0 BRA `(.L_x_97) ;  /* 0x0000000000288947 */ /* 0x000fea0003800000 */
[----:B------:R-:W5:Y:S02]  /*b140*/  LDC R3, c[0x0][0x8f4] ;  /* 0x00023d00ff037b82 */ /* 0x000f640000000800 */
[----:B-----5:R-:W-:-:S04]  /*b150*/  IADD3 R3, P0, R14, R3, RZ ;  /* 0x000000030e037210 */ /* 0x020fc80007f1e0ff */
[----:B------:R-:W-:-:S05]  /*b160*/  IADD3.X R11, RZ, R5, RZ, P0, !PT ;  /* 0x00000005ff0b7210 */ /* 0x000fca00007fe4ff */
[----:B------:R-:W-:-:S04]  /*b170*/  IMAD.WIDE.U32 R4, R11, R20, RZ ;  /* 0x000000140b047225 */ /* 0x000fc800078e00ff */
[----:B------:R-:W-:-:S04]  /*b180*/  IMAD.WIDE.U32 R6, P0, R3, R21, R4 ;  /* 0x0000001503067225 */ /* 0x000fc80007800004 */
[----:B------:R-:W-:-:S04]  /*b190*/  IMAD.WIDE.U32 R4, R3, R20, RZ ;  /* 0x0000001403047225 */ /* 0x000fc800078e00ff */
[----:B------:R-:W-:Y:S01]  /*b1a0*/  IMAD.X R9, RZ, RZ, RZ, P0 ;  /* 0x000000ffff097224 */ /* 0x000fe200000e06ff */
[----:B------:R-:W-:Y:S01]  /*b1b0*/  IADD3 RZ, P0, R5, R6, RZ ;  /* 0x0000000605ff7210 */ /* 0x000fe20007f1e0ff */
[----:B------:R-:W-:-:S04]  /*b1c0*/  IMAD.MOV.U32 R8, RZ, RZ, R7 ;  /* 0x000000ffff087224 */ /* 0x000fc800078e0007 */
[----:B------:R-:W-:-:S08]  /*b1d0*/  IMAD.WIDE.U32.X R4, R11, R21, R8, P0 ;  /* 0x000000150b047225 */ /* 0x000fd000000e0408 */
.L_x_97:
[----:B------:R-:W-:Y:S01]  /*b1e0*/  ISETP.NE.AND P0, PT, R2, 0x1, PT ;  /* 0x000000010200780c */ /* 0x000fe20003f05270 */
[----:B------:R-:W-:Y:S01]  /*b1f0*/  IMAD.MOV R13, RZ, RZ, -R13 ;  /* 0x000000ffff0d7224 */ /* 0x000fe200078e0a0d */
[----:B--2-4-:R-:W-:Y:S01]  /*b200*/  SHF.R.U64 R0, R4, R27, R5 ;  /* 0x0000001b04007219 */ /* 0x014fe20000001205 */
[----:B-1----:R-:W-:Y:S01]  /*b210*/  VIADD R5, R25, 0xffffffff ;  /* 0xffffffff19057836 */ /* 0x002fe20000000000 */
[----:B------:R-:W-:Y:S02]  /*b220*/  LOP3.LUT R23, R10, R23, RZ, 0xc0, !PT ;  /* 0x000000170a177212 */ /* 0x000fe400078ec0ff */
[----:B------:R-:W-:Y:S02]  /*b230*/  IADD3 R3, -R0, RZ, RZ ;  /* 0x000000ff00037210 */ /* 0x000fe40007ffe1ff */
[----:B------:R-:W-:Y:S01]  /*b240*/  LOP3.LUT R5, R12, R5, RZ, 0xc0, !PT ;  /* 0x000000050c057212 */ /* 0x000fe200078ec0ff */
[----:B------:R-:W-:Y:S01]  /*b250*/  IMAD R23, R28, R0, R23 ;  /* 0x000000001c177224 */ /* 0x000fe200078e0217 */
[----:B------:R-:W-:Y:S01]  /*b260*/  R2UR UR47, R31 ;  /* 0x000000001f2f72ca */ /* 0x000fe200000e0000 */
[----:B---3--:R-:W-:-:S02]  /*b270*/  IMAD R0, R3, R29, R14 ;  /* 0x0000001d03007224 */ /* 0x008fc400078e020e */
[----:B------:R-:W-:Y:S02]  /*b280*/  @P0 IMAD R26, R15, R13, R24 ;  /* 0x0000000d0f1a0224 */ /* 0x000fe400078e0218 */
[----:B------:R-:W-:Y:S02]  /*b290*/  IMAD R0, R0, R25, R5 ;  /* 0x0000001900007224 */ /* 0x000fe400078e0205 */
[----:B------:R-:W-:Y:S02]  /*b2a0*/  IMAD R23, R23, R30, R26 ;  /* 0x0000001e17177224 */ /* 0x000fe400078e021a */
[----:B------:R-:W-:-:S03]  /*b2b0*/  IMAD.MOV.U32 R3, RZ, RZ, 0x1 ;  /* 0x00000001ff037424 */ /* 0x000fc600078e00ff */
[----:B------:R-:W-:Y:S02]  /*b2c0*/  SEL R94, R0, R23, !P0 ;  /* 0x00000017005e7207 */ /* 0x000fe40004000000 */
[----:B------:R-:W-:Y:S02]  /*b2d0*/  SEL R23, R23, R0, !P0 ;  /* 0x0000000017177207 */ /* 0x000fe40004000000 */
[----:B------:R-:W-:-:S07]  /*b2e0*/  PRMT R0, R3, 0x7610, R0 ;  /* 0x0000761003007816 */ /* 0x000fce0000000000 */
.L_x_95:
[----:B------:R-:W-:Y:S01]  /*b2f0*/  LOP3.LUT P0, RZ, R0, 0xff, RZ, 0xc0, !PT ;  /* 0x000000ff00ff7812 */ /* 0x000fe2000780c0ff */
[----:B------:R-:W-:Y:S02]  /*b300*/  UIMAD.WIDE.U32 UR4, UR54, -0x55555555, URZ ;  /* 0xaaaaaaab360478a5 */ /* 0x000fe4000f8e003f */
[----:B------:R-:W-:Y:S02]  /*b310*/  UIADD3 UR43, UR43, 0x4, URZ ;  /* 0x000000042b2b7890 */ /* 0x000fe4000fffe03f */
[----:B------:R-:W-:-:S04]  /*b320*/  USHF.R.U32.HI UR4, URZ, 0x2, UR5 ;  /* 0x000000023f047899 */ /* 0x000fc80008011605 */
[----:B------:R-:W-:-:S04]  /*b330*/  UIMAD UR44, UR4, -0x6, UR54 ;  /* 0xfffffffa042c78a4 */ /* 0x000fc8000f8e0236 */
[----:B------:R-:W-:Y:S08]  /*b340*/  @P0 BRA `(.L_x_98) ;  /* 0xffffff6000f80947 */ /* 0x000ff0000383ffff */
[----:B------:R-:W-:-:S13]  /*b350*/  PLOP3.LUT P0, PT, PT, PT, PT, 0x8, 0x0 ;  /* 0x000000000000781c */ /* 0x000fda0003f0e170 */
.L_x_22:
[----:B------:R-:W-:Y:S05]  /*b360*/  @P0 BRA `(.L_x_14) ;  /* 0x0000002800c80947 */ /* 0x000fea0003800000 */
[----:B------:R-:W-:Y:S01]  /*b370*/  ULDC.64 UR6, c[0x0][0x588] ;  /* 0x0001620000067ab9 */ /* 0x000fe20000000a00 */
[----:B------:R-:W-:Y:S01]  /*b380*/  ISETP.NE.AND.EX P1, PT, R119, RZ, PT, P1 ;  /* 0x000000ff7700720c */ /* 0x000fe20003f25310 */
[----:B------:R-:W-:-:S04]  /*b390*/  DEPBAR.LE SB0, 0x0 ;  /* 0x000080000000791a */ /* 0x000fc80000000000 */
[----:B------:R-:W-:Y:S01]  /*b3a0*/  ISETP.NE.U32.AND P0, PT, RZ, UR6, PT ;  /* 0x00000006ff007c0c */ /* 0x000fe2000bf05070 */
[----:B------:R-:W-:Y:S03]  /*b3b0*/  BSSY B0, `(.L_x_99) ;  /* 0x0000014000007945 */ /* 0x000fe60003800000 */
[----:B------:R-:W-:-:S13]  /*b3c0*/  ISETP.NE.AND.EX P0, PT, RZ, UR7, PT, P0 ;  /* 0x00000007ff007c0c */ /* 0x000fda000bf05300 */
[----:B------:R-:W-:Y:S05]  /*b3d0*/  @P0 BRA P1, `(.L_x_100) ;  /* 0x0000000000440947 */ /* 0x000fea0000800000 */
[----:B------:R-:W-:-:S04]  /*b3e0*/  ISETP.NE.U32.AND P0, PT, R118, RZ, PT ;  /* 0x000000ff7600720c */ /* 0x000fc80003f05070 */
[----:B------:R-:W-:-:S13]  /*b3f0*/  ISETP.NE.AND.EX P0, PT, R119, RZ, PT, P0 ;  /* 0x000000ff7700720c */ /* 0x000fda0003f05300 */
[----:B------:R-:W-:Y:S05]  /*b400*/  @!P0 BRA `(.L_x_101) ;  /* 0x00000000002c8947 */ /* 0x000fea0003800000 */
[----:B------:R-:W-:-:S13]  /*b410*/  LOP3.LUT P0, RZ, R90, 0xff, RZ, 0xc0, !PT ;  /* 0x000000ff5aff7812 */ /* 0x000fda000780c0ff */
[----:B------:R-:W-:Y:S05]  /*b420*/  @!P0 BRA `(.L_x_102) ;  /* 0x0000000000108947 */ /* 0x000fea0003800000 */
[----:B-----5:R-:W-:-:S13]  /*b430*/  FSETP.NEU.AND P0, PT, R91, RZ, PT ;  /* 0x000000ff5b00720b */ /* 0x020fda0003f0d000 */
[----:B------:R-:W-:Y:S05]  /*b440*/  @!P0 BREAK B0 ;  /* 0x0000000000008942 */ /* 0x000fea0003800000 */
[----:B------:R-:W-:Y:S05]  /*b450*/  @P0 BRA `(.L_x_100) ;  /* 0x0000000000240947 */ /* 0x000fea0003800000 */
[----:B------:R-:W-:Y:S05]  /*b460*/  BRA `(.L_x_14) ;  /* 0x0000002800887947 */ /* 0x000fea0003800000 */
.L_x_102:
[----:B------:R-:W-:-:S04]  /*b470*/  ISETP.NE.U32.AND P0, PT, RZ, UR6, PT ;  /* 0x00000006ff007c0c */ /* 0x000fc8000bf05070 */
[----:B------:R-:W-:-:S13]  /*b480*/  ISETP.NE.AND.EX P0, PT, RZ, UR7, PT, P0 ;  /* 0x00000007ff007c0c */ /* 0x000fda000bf05300 */
[----:B------:R-:W-:Y:S05]  /*b490*/  @!P0 BREAK B0 ;  /* 0x0000000000008942 */ /* 0x000fea0003800000 */
[----:B------:R-:W-:Y:S05]  /*b4a0*/  @P0 BRA `(.L_x_100) ;  /* 0x0000000000100947 */ /* 0x000fea0003800000 */
[----:B------:R-:W-:Y:S05]  /*b4b0*/  BRA `(.L_x_14) ;  /* 0x0000002800747947 */ /* 0x000fea0003800000 */
.L_x_101:
[----:B-----5:R-:W-:-:S13]  /*b4c0*/  FSETP.NEU.AND P0, PT, R91, RZ, PT ;  /* 0x000000ff5b00720b */ /* 0x020fda0003f0d000 */
[----:B------:R-:W-:Y:S05]  /*b4d0*/  @!P0 BREAK B0 ;  /* 0x0000000000008942 */ /* 0x000fea0003800000 */
[----:B------:R-:W-:Y:S05]  /*b4e0*/  @!P0 BRA `(.L_x_14) ;  /* 0x0000002800688947 */ /* 0x000fea0003800000 */
.L_x_100:
[----:B-1----:R-:W-:Y:S05]  /*b4f0*/  BSYNC B0 ;  /* 0x0000000000007941 */ /* 0x002fea0003800000 */
.L_x_99:
[----:B------:R-:W-:-:S04]  /*b500*/  LOP3.LUT R19, R19, 0x1, RZ, 0xfc, !PT ;  /* 0x0000000113137812 */ /* 0x000fc800078efcff */
[----:B------:R-:W-:-:S13]  /*b510*/  ISETP.NE.AND P0, PT, R19, 0x3, PT ;  /* 0x000000031300780c */ /* 0x000fda0003f05270 */
[----:B------:R-:W-:Y:S05]  /*b520*/  @!P0 BRA `(.L_x_103) ;  /* 0x0000000000048947 */ /* 0x000fea0003800000 */
[----:B------:R-:W-:Y:S01]  /*b530*/  BPT.TRAP 0x1 ;  /* 0x000000040000795c */ /* 0x000fe20000300000 */
.L_x_103:
[----:B------:R-:W1:Y:S01]  /*b540*/  S2UR UR5, SR_CgaCtaId ;  /* 0x00000000000579c3 */ /* 0x000e620000008800 */
[----:B------:R-:W-:Y:S02]  /*b550*/  UMOV UR4, 0x400 ;  /* 0x0000040000047882 */ /* 0x000fe40000000000 */
[----:B-1----:R-:W-:-:S04]  /*b560*/  ULEA UR4, UR5, UR4, 0x18 ;  /* 0x0000000405047291 */ /* 0x002fc8000f8ec03f */
[----:B------:R-:W-:-:S04]  /*b570*/  ULEA UR4, UR42, UR4, 0x3 ;  /* 0x000000042a047291 */ /* 0x000fc8000f8e183f */
[----:B------:R-:W-:-:S04]  /*b580*/  UIADD3 UR4, UR4, 0x80, URZ ;  /* 0x0000008004047890 */ /* 0x000fc8000fffe03f */
[----:B------:R-:W-:-:S09]  /*b590*/  UPRMT UR4, UR5, 0x654, UR4 ;  /* 0x0000065405047896 */ /* 0x000fd20008000004 */
[----:B------:R-:W-:Y:S01]  /*b5a0*/  SYNCS.ARRIVE.TRANS64.RED.A1T0 RZ, [UR4], RZ ;  /* 0x000000ffffff79a7 */ /* 0x000fe20008100404 */
[----:B------:R-:W-:Y:S05]  /*b5b0*/  BRA `(.L_x_14) ;  /* 0x0000002800347947 */ /* 0x000fea0003800000 */
.L_x_13:
[----:B------:R-:W-:Y:S01]  /*b5c0*/  ULDC.64 UR4, c[0x0][0x8f8] ;  /* 0x00023e0000047ab9 */ /* 0x000fe20000000a00 */
[----:B------:R-:W-:Y:S01]  /*b5d0*/  PRMT R8, RZ, 0x7610, R8 ;  /* 0x00007610ff087816 */ /* 0x000fe20000000008 */
[----:B------:R-:W-:Y:S01]  /*b5e0*/  IMAD.MOV.U32 R21, RZ, RZ, -0x1 ;  /* 0xffffffffff157424 */ /* 0x000fe200078e00ff */
[----:B------:R-:W-:Y:S01]  /*b5f0*/  ISETP.GE.U32.AND P1, PT, R16, UR4, PT ;  /* 0x0000000410007c0c */ /* 0x000fe2000bf26070 */
[----:B------:R-:W-:Y:S02]  /*b600*/  IMAD.MOV.U32 R20, RZ, RZ, -0x1 ;  /* 0xffffffffff147424 */ /* 0x000fe400078e00ff */
[----:B------:R-:W-:Y:S01]  /*b610*/  IMAD.MOV.U32 R13, RZ, RZ, -0x1 ;  /* 0xffffffffff0d7424 */ /* 0x000fe200078e00ff */
[----:B------:R-:W-:-:S13]  /*b620*/  ISETP.GE.U32.AND.EX P1, PT, R17, UR5, PT, P1 ;  /* 0x0000000511007c0c */ /* 0x000fda000bf26110 */
[----:B------:R-:W-:Y:S05]  /*b630*/  @P1 BRA `(.L_x_104) ;  /* 0x0000000400281947 */ /* 0x000fea0003800000 */
[----:B------:R-:W2:Y:S01]  /*b640*/  LDC.64 R20, c[0x0][0x8d0] ;  /* 0x00023400ff147b82 */ /* 0x000ea20000000a00 */
[----:B------:R-:W-:Y:S01]  /*b650*/  MOV R14, R16 ;  /* 0x00000010000e7202 */ /* 0x000fe20000000f00 */
[----:B------:R-:W-:-:S06]  /*b660*/  IMAD.MOV.U32 R15, RZ, RZ, R17 ;  /* 0x000000ffff0f7224 */ /* 0x000fcc00078e0011 */
        /* <DEDUP_REMOVED lines=15> */
.L_x_105:
        /* <DEDUP_REMOVED lines=10> */
[----:B------:R-:W-:-:S03]  /*b800*/  IMAD R13, R13, R27, R8 ;  /* 0x0000001b0d0d7224 */ /* 0x000fc600078e0208 */
[----:B------:R-:W5:Y:S01]  /*b810*/  LDC R29, c[0x0][0x900] ;  /* 0x00024000ff1d7b82 */ /* 0x000f620000000800 */
[----:B------:R-:W-:Y:S01]  /*b820*/  IMAD.IADD R11, R11, 0x1, R13 ;  /* 0x000000010b0b7824 */ /* 0x000fe200078e020d */
[----:B--2---:R-:W-:-:S04]  /*b830*/  ISETP.NE.U32.AND P1, PT, R30, RZ, PT ;  /* 0x000000ff1e00720c */ /* 0x004fc80003f25070 */
[----:B------:R-:W-:Y:S02]  /*b840*/  ISETP.NE.AND.EX P1, PT, R31, RZ, PT, P1 ;  /* 0x000000ff1f00720c */ /* 0x000fe40003f25310 */
[----:B------:R-:W2:Y:S01]  /*b850*/  LDC R26, c[0x0][0x8a8] ;  /* 0x00022a00ff1a7b82 */ /* 0x000ea20000000800 */
[-CC-:B---3--:R-:W-:Y:S01]  /*b860*/  SHF.R.U64 R20, R10, R12.reuse, R11.reuse ;  /* 0x0000000c0a147219 */ /* 0x188fe2000000120b */
[----:B------:R-:W-:Y:S01]  /*b870*/  IMAD.MOV.U32 R10, RZ, RZ, -0x1 ;  /* 0xffffffffff0a7424 */ /* 0x000fe200078e00ff */
[----:B------:R-:W-:-:S05]  /*b880*/  SHF.R.U32.HI R11, RZ, R12, R11 ;  /* 0x0000000cff0b7219 */ /* 0x000fca000001160b */
[----:B------:R-:W3:Y:S01]  /*b890*/  LDC R28, c[0x0][0x8f0] ;  /* 0x00023c00ff1c7b82 */ /* 0x000ee20000000800 */
[-CC-:B----4-:R-:W-:Y:S02]  /*b8a0*/  SHF.R.U64 R25, R20, R14.reuse, R11.reuse ;  /* 0x0000000e14197219 */ /* 0x190fe4000000120b */
[----:B------:R-:W-:-:S05]  /*b8b0*/  SHF.R.U32.HI R8, RZ, R14, R11 ;  /* 0x0000000eff087219 */ /* 0x000fca000001160b */
[----:B------:R-:W4:Y:S01]  /*b8c0*/  LDC R32, c[0x0][0x8e0] ;  /* 0x00023800ff207b82 */ /* 0x000f220000000800 */
[-C--:B-----5:R-:W-:Y:S02]  /*b8d0*/  SHF.L.U32 R10, R10, R29.reuse, RZ ;  /* 0x0000001d0a0a7219 */ /* 0x0a0fe400000006ff */
[-CC-:B------:R-:W-:Y:S02]  /*b8e0*/  SHF.R.U64 R27, R25, R29.reuse, R8.reuse ;  /* 0x0000001d191b7219 */ /* 0x180fe40000001208 */
[----:B------:R-:W-:Y:S02]  /*b8f0*/  LOP3.LUT R36, RZ, R10, RZ, 0x33, !PT ;  /* 0x0000000aff247212 */ /* 0x000fe400078e33ff */
[----:B------:R-:W-:Y:S01]  /*b900*/  SHF.R.U32.HI R11, RZ, R29, R8 ;  /* 0x0000001dff0b7219 */ /* 0x000fe20000011608 */
[----:B------:R-:W1:Y:S01]  /*b910*/  LDC R33, c[0x0][0x8b8] ;  /* 0x00022e00ff217b82 */ /* 0x000e620000000800 */
[----:B------:R-:W-:Y:S01]  /*b920*/  IMAD.MOV.U32 R10, RZ, RZ, R27 ;  /* 0x000000ffff0a7224 */ /* 0x000fe200078e001b */
[----:B------:R-:W-:Y:S06]  /*b930*/  @!P1 BRA `(.L_x_106) ;  /* 0x0000000000289947 */ /* 0x000fec0003800000 */
        /* <DEDUP_REMOVED lines=10> */
.L_x_106:
[----:B------:R-:W-:Y:S01]  /*b9e0*/  ISETP.NE.AND P1, PT, R2, 0x1, PT ;  /* 0x000000010200780c */ /* 0x000fe20003f25270 */
[----:B------:R-:W-:Y:S01]  /*b9f0*/  IMAD.MOV.U32 R13, RZ, RZ, R23 ;  /* 0x000000ffff0d7224 */ /* 0x000fe200078e0017 */
[----:B---3--:R-:W-:Y:S01]  /*ba00*/  SHF.R.U64 R8, R10, R28, R11 ;  /* 0x0000001c0a087219 */ /* 0x008fe2000000120b */
[----:B--2---:R-:W-:Y:S01]  /*ba10*/  VIADD R11, R26, 0xffffffff ;  /* 0xffffffff1a0b7836 */ /* 0x004fe20000000000 */
[----:B------:R-:W-:Y:S02]  /*ba20*/  SHF.L.U32 R34, R34, R29, RZ ;  /* 0x0000001d22227219 */ /* 0x000fe400000006ff */
[----:B------:R-:W-:Y:S01]  /*ba30*/  LOP3.LUT R7, R25, R36, RZ, 0xc0, !PT ;  /* 0x0000002419077212 */ /* 0x000fe200078ec0ff */
[----:B------:R-:W-:-:S04]  /*ba40*/  IMAD.MOV R10, RZ, RZ, -R8 ;  /* 0x000000ffff0a7224 */ /* 0x000fc800078e0a08 */
[----:B------:R-:W-:Y:S01]  /*ba50*/  IMAD R8, R34, R8, R7 ;  /* 0x0000000822087224 */ /* 0x000fe200078e0207 */
[----:B------:R-:W-:Y:S01]  /*ba60*/  LOP3.LUT R7, R20, R11, RZ, 0xc0, !PT ;  /* 0x0000000b14077212 */ /* 0x000fe200078ec0ff */
[----:B------:R-:W-:Y:S02]  /*ba70*/  @P1 IMAD R3, R9, R24, R6 ;  /* 0x0000001809031224 */ /* 0x000fe400078e0206 */
[----:B----4-:R-:W-:Y:S02]  /*ba80*/  IMAD R6, R10, R32, R27 ;  /* 0x000000200a067224 */ /* 0x010fe400078e021b */
[----:B-1----:R-:W-:Y:S01]  /*ba90*/  IMAD R3, R8, R33, R3 ;  /* 0x0000002108037224 */ /* 0x002fe200078e0203 */
[----:B------:R-:W-:Y:S01]  /*baa0*/  MOV R8, 0x1 ;  /* 0x0000000100087802 */ /* 0x000fe20000000f00 */
[----:B------:R-:W-:-:S05]  /*bab0*/  IMAD R6, R6, R26, R7 ;  /* 0x0000001a06067224 */ /* 0x000fca00078e0207 */
[----:B------:R-:W-:Y:S02]  /*bac0*/  SEL R20, R6, R3, !P1 ;  /* 0x0000000306147207 */ /* 0x000fe40004800000 */
[----:B------:R-:W-:-:S07]  /*bad0*/  SEL R21, R3, R6, !P1 ;  /* 0x0000000603157207 */ /* 0x000fce0004800000 */
.L_x_104:
[----:B------:R-:W-:-:S08]  /*bae0*/  NOP ;  /* 0x0000000000007918 */ /* 0x000fd00000000000 */
[----:B------:R-:W2:-:S00]  /*baf0*/  USETMAXREG.DEALLOC.CTAPOOL 0x28 ;  /* 0x00000028000079c8 */ /* 0x000e8000080e0500 */
[----:B--2---:R-:W-:-:S13]  /*bb00*/  ISETP.NE.AND P1, PT, R0, 0x1, PT ;  /* 0x000000010000780c */ /* 0x004fda0003f25270 */
[----:B------:R-:W-:Y:S05]  /*bb10*/  @!P1 BRA `(.L_x_14) ;  /* 0x0000002000dc9947 */ /* 0x000fea0003800000 */
[----:B------:R-:W-:Y:S05]  /*bb20*/  @!P4 BRA `(.L_x_107) ;  /* 0x0000001000acc947 */ /* 0x000fea0003800000 */
[----:B------:R-:W-:-:S13]  /*bb30*/  ISETP.NE.OR P0, PT, R0, 0x2, P0 ;  /* 0x000000020000780c */ /* 0x000fda0000705670 */
[----:B------:R-:W-:Y:S05]  /*bb40*/  @P0 BRA `(.L_x_14) ;  /* 0x0000002000d00947 */ /* 0x000fea0003800000 */
[----:B------:R-:W-:-:S13]  /*bb50*/  LOP3.LUT P1, RZ, R8, 0xff, RZ, 0xc0, !PT ;  /* 0x000000ff08ff7812 */ /* 0x000fda000782c0ff */
[----:B------:R-:W-:Y:S05]  /*bb60*/  @!P1 BRA `(.L_x_108) ;  /* 0x0000000000189947 */ /* 0x000fea0003800000 */
[----:B------:R-:W-:Y:S01]  /*bb70*/  UMOV UR4, 0x400 ;  /* 0x0000040000047882 */ /* 0x000fe20000000000 */
[----:B------:R-:W-:Y:S01]  /*bb80*/  IMAD.MOV.U32 R0, RZ, RZ, RZ ;  /* 0x000000ffff007224 */ /* 0x000fe200078e00ff */
[----:B-1----:R-:W-:-:S04]  /*bb90*/  ULEA UR4, UR36, UR4, 0x18 ;  /* 0x0000000424047291 */ /* 0x002fc8000f8ec03f */
[----:B------:R-:W-:-:S05]  /*bba0*/  SHF.L.U32 R0, R0, 0x1f, RZ ;  /* 0x0000001f00007819 */ /* 0x000fca00000006ff */
[----:B------:R-:W1:Y:S02]  /*bbb0*/  SYNCS.PHASECHK.TRANS64.TRYWAIT P0, [UR4+0xa8], R0 ;  /* 0x0000a800ff0075a7 */ /* 0x000e640008000144 */
[----:B-1----:R-:W-:Y:S05]  /*bbc0*/  @!P0 BRA `(.L_x_109) ;  /* 0x0000002400388947 */ /* 0x002fea0003800000 */
.L_x_108:
[----:B-1----:R-:W-:Y:S01]  /*bbd0*/  PRMT R0, RZ, 0x7610, R0 ;  /* 0x00007610ff007816 */ /* 0x002fe20000000000 */
[----:B------:R-:W-:Y:S06]  /*bbe0*/  @P3 BRA `(.L_x_110) ;  /* 0x0000000000243947 */ /* 0x000fec0003800000 */
[----:B------:R-:W-:Y:S02]  /*bbf0*/  ULDC.64 UR4, c[0x0][0x588] ;  /* 0x0001620000047ab9 */ /* 0x000fe40000000a00 */
[----:B------:R-:W-:-:S04]  /*bc00*/  ISETP.NE.U32.AND P0, PT, RZ, UR4, PT ;  /* 0x00000004ff007c0c */ /* 0x000fc8000bf05070 */
[----:B------:R-:W-:-:S13]  /*bc10*/  ISETP.NE.AND.EX P0, PT, RZ, UR5, PT, P0 ;  /* 0x00000005ff007c0c */ /* 0x000fda000bf05300 */
[----:B------:R-:W-:Y:S05]  /*bc20*/  @!P0 BRA `(.L_x_111) ;  /* 0x00000000000c8947 */ /* 0x000fea0003800000 */
[----:B------:R2:W5:Y:S01]  /*bc30*/  LDG.E R3, desc[UR40][R4.64] ;  /* 0x0000002804037981 */ /* 0x000562000c1e1900 */
[----:B------:R-:W-:Y:S01]  /*bc40*/  IMAD.MOV.U32 R0, RZ, RZ, 0x1 ;  /* 0x00000001ff007424 */ /* 0x000fe200078e00ff */
[----:B------:R-:W-:Y:S06]  /*bc50*/  BRA `(.L_x_110) ;  /* 0x0000000000087947 */ /* 0x000fec0003800000 */
.L_x_111:
[----:B------:R-:W1:Y:S01]  /*bc60*/  LDC R3, c[0x0][0x580] ;  /* 0x00016000ff037b82 */ /* 0x000e620000000800 */
[----:B------:R-:W-:-:S07]  /*bc70*/  IMAD.MOV.U32 R0, RZ, RZ, 0x1 ;  /* 0x00000001ff007424 */ /* 0x000fce00078e00ff */
.L_x_110:
[----:B------:R-:W-:Y:S01]  /*bc80*/  MOV R8, 0x1 ;  /* 0x0000000100087802 */ /* 0x000fe20000000f00 */
[----:B------:R-:W-:Y:S06]  /*bc90*/  @!P1 BRA `(.L_x_112) ;  /* 0x0000000c00e09947 */ /* 0x000fec0003800000 */
[----:B------:R-:W3:Y:S01]  /*bca0*/  LDC R9, c[0x0][0x900] ;  /* 0x00024000ff097b82 */ /* 0x000ee20000000800 */
[----:B--2---:R-:W-:Y:S01]  /*bcb0*/  IMAD.MOV.U32 R4, RZ, RZ, -0x1 ;  /* 0xffffffffff047424 */ /* 0x004fe200078e00ff */
[----:B------:R-:W-:Y:S01]  /*bcc0*/  LOP3.LUT R10, R19, 0x2, RZ, 0xfc, !PT ;  /* 0x00000002130a7812 */ /* 0x000fe200078efcff */
[----:B------:R-:W-:Y:S01]  /*bcd0*/  IMAD.MOV.U32 R6, RZ, RZ, 0x1 ;  /* 0x00000001ff067424 */ /* 0x000fe200078e00ff */
[----:B------:R-:W-:Y:S01]  /*bce0*/  ULDC.64 UR6, c[0x0][0x198] ;  /* 0x0000660000067ab9 */ /* 0x000fe20000000a00 */
[----:B------:R-:W-:Y:S01]  /*bcf0*/  IMAD.MOV.U32 R8, RZ, RZ, 0x1 ;  /* 0x00000001ff087424 */ /* 0x000fe200078e00ff */
[----:B------:R-:W-:Y:S01]  /*bd00*/  ULDC.64 UR14, c[0x0][0x588] ;  /* 0x00016200000e7ab9 */ /* 0x000fe20000000a00 */
[----:B------:R-:W-:Y:S01]  /*bd10*/  ULDC.64 UR22, c[0x0][0x8f8] ;  /* 0x00023e0000167ab9 */ /* 0x000fe20000000a00 */
[----:B------:R-:W2:Y:S01]  /*bd20*/  LDC R11, c[0x0][0x8a8] ;  /* 0x00022a00ff0b7b82 */ /* 0x000ea20000000800 */
[----:B------:R-:W-:Y:S01]  /*bd30*/  ULDC.64 UR24, c[0x0][0x590] ;  /* 0x0001640000187ab9 */ /* 0x000fe20000000a00 */
[----:B---3--:R-:W-:-:S02]  /*bd40*/  SHF.L.U32 R4, R4, R9, RZ ;  /* 0x0000000904047219 */ /* 0x008fc400000006ff */
[----:B------:R-:W-:Y:S02]  /*bd50*/  SHF.L.U32 R9, R6, R9, RZ ;  /* 0x0000000906097219 */ /* 0x000fe400000006ff */
[----:B------:R-:W-:Y:S01]  /*bd60*/  LOP3.LUT R12, RZ, R4, RZ, 0x33, !PT ;  /* 0x00000004ff0c7212 */ /* 0x000fe200078e33ff */
[----:B--2---:R-:W-:-:S07]  /*bd70*/  VIADD R11, R11, 0xffffffff ;  /* 0xffffffff0b0b7836 */ /* 0x004fce0000000000 */
.L_x_144:
[----:B------:R-:W-:Y:S02]  /*bd80*/  ISETP.NE.U32.AND P0, PT, RZ, UR24, PT ;  /* 0x00000018ff007c0c */ /* 0x000fe4000bf05070 */
[----:B------:R-:W-:Y:S02]  /*bd90*/  R2UR UR19, R21 ;  /* 0x00000000151372ca */ /* 0x000fe400000e0000 */
[----:B------:R-:W-:Y:S02]  /*bda0*/  R2UR UR18, R20 ;  /* 0x00000000141272ca */ /* 0x000fe400000e0000 */
[----:B------:R-:W-:-:S09]  /*bdb0*/  ISETP.NE.AND.EX P0, PT, RZ, UR25, PT, P0 ;  /* 0x00000019ff007c0c */ /* 0x000fd2000bf05300 */
[----:B------:R-:W-:Y:S02]  /*bdc0*/  USHF.L.U32 UR19, UR19, 0x7, URZ ;  /* 0x0000000713137899 */ /* 0x000fe4000800063f */
[----:B------:R-:W-:Y:S02]  /*bdd0*/  USHF.L.U32 UR18, UR18, 0x7, URZ ;  /* 0x0000000712127899 */ /* 0x000fe4000800063f */
[----:B--234-:R-:W-:Y:S10]  /*bde0*/  @!P0 BRA `(.L_x_113) ;  /* 0x00000000002c8947 */ /* 0x01cff40003800000 */
[----:B------:R-:W-:-:S04]  /*bdf0*/  ISETP.NE.U32.AND P1, PT, RZ, UR14, PT ;  /* 0x0000000eff007c0c */ /* 0x000fc8000bf25070 */
[----:B------:R-:W-:-:S13]  /*be00*/  ISETP.NE.AND.EX P1, PT, RZ, UR15, PT, P1 ;  /* 0x0000000fff007c0c */ /* 0x000fda000bf25310 */
[----:B------:R-:W-:Y:S05]  /*be10*/  @!P1 BRA `(.L_x_114) ;  /* 0x0000000000189947 */ /* 0x000fea0003800000 */
[----:B------:R-:W2:Y:S01]  /*be20*/  LDC.64 R4, c[0x0][0x588] ;  /* 0x00016200ff047b82 */ /* 0x000ea20000000a00 */
[----:B-1---5:R-:W-:-:S04]  /*be30*/  IMAD R3, R13, UR24, RZ ;  /* 0x000000180d037c24 */ /* 0x022fc8000f8e02ff */
[----:B--2---:R-:W-:-:S05]  /*be40*/  IMAD.WIDE R4, R3, 0x4, R4 ;  /* 0x0000000403047825 */ /* 0x004fca00078e0204 */
[----:B------:R3:W5:Y:S01]  /*be50*/  LDG.E R3, desc[UR40][R4.64] ;  /* 0x0000002804037981 */ /* 0x000762000c1e1900 */
[----:B------:R-:W-:Y:S01]  /*be60*/  MOV R0, 0x1 ;  /* 0x0000000100007802 */ /* 0x000fe20000000f00 */
[----:B------:R-:W-:Y:S06]  /*be70*/  BRA `(.L_x_113) ;  /* 0x0000000000087947 */ /* 0x000fec0003800000 */
.L_x_114:
[----:B-1---5:R-:W2:Y:S01]  /*be80*/  LDC R3, c[0x0][0x580] ;  /* 0x00016000ff037b82 */ /* 0x022ea20000000800 */
[----:B------:R-:W-:-:S07]  /*be90*/  IMAD.MOV.U32 R0, RZ, RZ, 0x1 ;  /* 0x00000001ff007424 */ /* 0x000fce00078e00ff */
.L_x_113:
[----:B------:R-:W-:Y:S05]  /*bea0*/  @!P0 BRA `(.L_x_115) ;  /* 0x00000000001c8947 */ /* 0x000fea0003800000 */
[----:B------:R-:W-:-:S13]  /*beb0*/  LOP3.LUT P2, RZ, R0, 0xff, RZ, 0xc0, !PT ;  /* 0x000000ff00ff7812 */ /* 0x000fda000784c0ff */
[----:B---3--:R-:W3:Y:S02]  /*bec0*/  @!P2 LDC.64 R4, c[0x0][0x588] ;  /* 0x00016200ff04ab82 */ /* 0x008ee40000000a00 */
[----:B---3--:R-:W-:-:S04]  /*bed0*/  @!P2 ISETP.NE.U32.AND P0, PT, R4, RZ, PT ;  /* 0x000000ff0400a20c */ /* 0x008fc80003f05070 */
[----:B------:R-:W-:Y:S02]  /*bee0*/  @!P2 ISETP.NE.AND.EX P1, PT, R5, RZ, PT, P0 ;  /* 0x000000ff0500a20c */ /* 0x000fe40003f25300 */
[----:B-12--5:R-:W-:Y:S02]  /*bef0*/  @P2 FSETP.EQ.AND P0, PT, R3, RZ, PT ;  /* 0x000000ff0300220b */ /* 0x026fe40003f02000 */
[----:B------:R-:W-:Y:S01]  /*bf00*/  @!P2 PLOP3.LUT P0, PT, P1, PT, PT, 0x8, 0x0 ;  /* 0x000000000000a81c */ /* 0x000fe20000f0e170 */
[----:B------:R-:W-:-:S12]  /*bf10*/  BRA `(.L_x_116) ;  /* 0x0000000000047947 */ /* 0x000fd80003800000 */
.L_x_115:
[----:B-12--5:R-:W-:-:S13]  /*bf20*/  FSETP.EQ.AND P0, PT, R3, RZ, PT ;  /* 0x000000ff0300720b */ /* 0x026fda0003f02000 */
.L_x_116:
[----:B------:R-:W-:Y:S02]  /*bf30*/  ISETP.NE.AND P2, PT, R10, 0x3, PT ;  /* 0x000000030a00780c */ /* 0x000fe40003f45270 */
[----:B------:R-:W-:-:S04]  /*bf40*/  ELECT P1, URZ, PT ;  /* 0x00000000003f782f */ /* 0x000fc80003820000 */
[----:B------:R-:W-:-:S07]  /*bf50*/  PLOP3.LUT P0, PT, P1, P0, PT, 0x20, 0x0 ;  /* 0x000000000000781c */ /* 0x000fce0000f00470 */
[----:B------:R-:W-:Y:S06]  /*bf60*/  @!P2 BRA `(.L_x_117) ;  /* 0x000000000004a947 */ /* 0x000fec0003800000 */
[----:B------:R-:W-:Y:S01]  /*bf70*/  BPT.TRAP 0x1 ;  /* 0x000000040000795c */ /* 0x000fe20000300000 */
.L_x_117:
[----:B------:R-:W1:Y:S01]  /*bf80*/  S2UR UR36, SR_CgaCtaId ;  /* 0x00000000002479c3 */ /* 0x000e620000008800 */
[----:B------:R-:W-:Y:S01]  /*bf90*/  UMOV UR4, 0x400 ;  /* 0x0000040000047882 */ /* 0x000fe20000000000 */
[----:B---3--:R-:W-:Y:S01]  /*bfa0*/  SHF.L.U32 R4, R8, 0x1f, RZ ;  /* 0x0000001f08047819 */ /* 0x008fe200000006ff */
[----:B-1----:R-:W-:-:S09]  /*bfb0*/  ULEA UR5, UR36, UR4, 0x18 ;  /* 0x0000000424057291 */ /* 0x002fd2000f8ec03f */
[----:B------:R-:W1:Y:S02]  /*bfc0*/  SYNCS.PHASECHK.TRANS64.TRYWAIT P1, [UR5+0x80], R4 ;  /* 0x00008004ff0075a7 */ /* 0x000e640008020145 */
[----:B-1----:R-:W-:Y:S05]  /*bfd0*/  @!P1 BRA `(.L_x_118) ;  /* 0x00000020004c9947 */ /* 0x002fea0003800000 */
.L_x_177:
[----:B------:R-:W-:Y:S04]  /*bfe0*/  BSSY B0, `(.L_x_119) ;  /* 0x000000e000007945 */ /* 0x000fe80003800000 */
[----:B------:R-:W-:Y:S05]  /*bff0*/  @!P0 BRA `(.L_x_120) ;  /* 0x0000000000308947 */ /* 0x000fea0003800000 */
[----:B------:R-:W-:Y:S01]  /*c000*/  R2UR UR20, R13 ;  /* 0x000000000d1472ca */ /* 0x000fe200000e0000 */
[----:B------:R-:W-:Y:S02]  /*c010*/  UIADD3 UR8, UP0, UR6, 0x3f0, URZ ;  /* 0x000003f006087890 */ /* 0x000fe4000ff1e03f */
[----:B------:R-:W-:Y:S02]  /*c020*/  UIADD3 UR16, UR5, 0x200, URZ ;  /* 0x0000020005107890 */ /* 0x000fe4000fffe03f */
[----:B------:R-:W-:Y:S02]  /*c030*/  UIADD3 UR17, UR5, 0x60, URZ ;  /* 0x0000006005117890 */ /* 0x000fe4000fffe03f */
[----:B------:R-:W-:Y:S01]  /*c040*/  UIADD3.X UR9, URZ, UR7, URZ, UP0, !UPT ;  /* 0x000000073f097290 */ /* 0x000fe200087fe43f */
[----:B------:R-:W-:Y:S01]  /*c050*/  UMOV UR10, 0x0 ;  /* 0x00000000000a7882 */ /* 0x000fe20000000000 */
[----:B------:R-:W-:-:S07]  /*c060*/  UMOV UR11, 0x10000000 ;  /* 0x10000000000b7882 */ /* 0x000fce0000000000 */
[----:B------:R2:W-:Y:S02]  /*c070*/  UTMALDG.3D [UR16], [UR8], desc[UR10] ;  /* 0x00000a10080075b4 */ /* 0x0005e40008011000 */
[----:B--2---:R-:W-:Y:S05]  /*c080*/  @!P2 BRA `(.L_x_121) ;  /* 0x000000000004a947 */ /* 0x004fea0003800000 */
[----:B------:R-:W-:Y:S01]  /*c090*/  BPT.TRAP 0x1 ;  /* 0x000000040000795c */ /* 0x000fe20000300000 */
.L_x_121:
[----:B-1----:R-:W1:Y:S02]  /*c0a0*/  LDC R5, c[0x0][0x800] ;  /* 0x00020000ff057b82 */ /* 0x002e640000000800 */
[----:B-1----:R2:W-:Y:S02]  /*c0b0*/  SYNCS.ARRIVE.TRANS64.RED.A0TR RZ, [UR5+0x60], R5 ;  /* 0x00006005ffff79a7 */ /* 0x0025e40008300405 */
.L_x_120:
[----:B------:R-:W-:Y:S05]  /*c0c0*/  BSYNC B0 ;  /* 0x0000000000007941 */ /* 0x000fea0003800000 */
.L_x_119:
[----:B------:R-:W-:Y:S05]  /*c0d0*/  @!P2 BRA `(.L_x_122) ;  /* 0x000000000004a947 */ /* 0x000fea0003800000 */
[----:B------:R-:W-:Y:S01]  /*c0e0*/  BPT.TRAP 0x1 ;  /* 0x000000040000795c */ /* 0x000fe20000300000 */
.L_x_122:
[----:B------:R-:W-:-:S04]  /*c0f0*/  UIADD3 UR4, UR5, 0x60, URZ ;  /* 0x0000006005047890 */ /* 0x000fc8000fffe03f */
[----:B------:R-:W-:-:S09]  /*c100*/  UPRMT UR4, UR36, 0x654, UR4 ;  /* 0x0000065424047896 */ /* 0x000fd20008000004 */
[----:B------:R-:W-:Y:S01]  /*c110*/  SYNCS.ARRIVE.TRANS64.RED.A1T0 RZ, [UR4], RZ ;  /* 0x000000ffffff79a7 */ /* 0x000fe20008100404 */
[----:B------:R-:W-:Y:S05]  /*c120*/  @!P2 BRA `(.L_x_123) ;  /* 0x000000000004a947 */ /* 0x000fea0003800000 */
[----:B------:R-:W-:Y:S01]  /*c130*/  BPT.TRAP 0x1 ;  /* 0x000000040000795c */ /* 0x000fe20000300000 */
.L_x_123:
[----:B------:R-:W3:Y:S02]  /*c140*/  SYNCS.PHASECHK.TRANS64.TRYWAIT P1, [UR5+0x88], R4 ;  /* 0x00008804ff0075a7 */ /* 0x000ee40008020145 */
[----:B---3--:R-:W-:Y:S05]  /*c150*/  @!P1 BRA `(.L_x_124) ;  /* 0x0000002000049947 */ /* 0x008fea0003800000 */
.L_x_178:
[----:B------:R-:W-:Y:S04]  /*c160*/  BSSY B0, `(.L_x_125) ;  /* 0x0000010000007945 */ /* 0x000fe80003800000 */
[----:B------:R-:W-:Y:S05]  /*c170*/  @!P0 BRA `(.L_x_126) ;  /* 0x0000000000388947 */ /* 0x000fea0003800000 */
[----:B------:R-:W-:Y:S01]  /*c180*/  UIADD3 UR16, UP0, UR6, 0x3f0, URZ ;  /* 0x000003f006107890 */ /* 0x000fe2000ff1e03f */
[----:B------:R-:W-:Y:S01]  /*c190*/  R2UR UR12, R13 ;  /* 0x000000000d0c72ca */ /* 0x000fe200000e0000 */
[----:B------:R-:W-:Y:S02]  /*c1a0*/  UIADD3 UR10, UR18, 0x20, URZ ;  /* 0x00000020120a7890 */ /* 0x000fe4000fffe03f */
[----:B------:R-:W-:Y:S02]  /*c1b0*/  UIADD3 UR8, UR5, 0x2200, URZ ;  /* 0x0000220005087890 */ /* 0x000fe4000fffe03f */
[----:B------:R-:W-:Y:S02]  /*c1c0*/  UIADD3 UR9, UR5, 0x68, URZ ;  /* 0x0000006805097890 */ /* 0x000fe4000fffe03f */
[----:B------:R-:W-:Y:S01]  /*c1d0*/  UIADD3.X UR17, URZ, UR7, URZ, UP0, !UPT ;  /* 0x000000073f117290 */ /* 0x000fe200087fe43f */
[----:B------:R-:W-:Y:S01]  /*c1e0*/  UMOV UR20, 0x0 ;  /* 0x0000000000147882 */ /* 0x000fe20000000000 */
[----:B------:R-:W-:Y:S01]  /*c1f0*/  UMOV UR21, 0x10000000 ;  /* 0x1000000000157882 */ /* 0x000fe20000000000 */
[----:B------:R-:W-:-:S06]  /*c200*/  UMOV UR11, UR19 ;  /* 0x00000013000b7c82 */ /* 0x000fcc0008000000 */
[----:B------:R3:W-:Y:S02]  /*c210*/  UTMALDG.3D [UR8], [UR16], desc[UR20] ;  /* 0x00001408100075b4 */ /* 0x0007e40008011000 */
[----:B---3--:R-:W-:Y:S05]  /*c220*/  @!P2 BRA `(.L_x_127) ;  /* 0x000000000004a947 */ /* 0x008fea0003800000 */
[----:B------:R-:W-:Y:S01]  /*c230*/  BPT.TRAP 0x1 ;  /* 0x000000040000795c */ /* 0x000fe20000300000 */
.L_x_127:
[----:B-12---:R-:W1:Y:S02]  /*c240*/  LDC R5, c[0x0][0x800] ;  /* 0x00020000ff057b82 */ /* 0x006e640000000800 */
[----:B-1----:R3:W-:Y:S02]  /*c250*/  SYNCS.ARRIVE.TRANS64.RED.A0TR RZ, [UR5+0x68], R5 ;  /* 0x00006805ffff79a7 */ /* 0x0027e40008300405 */
.L_x_126:
[----:B------:R-:W-:Y:S05]  /*c260*/  BSYNC B0 ;  /* 0x0000000000007941 */ /* 0x000fea0003800000 */
.L_x_125:
[----:B------:R-:W-:Y:S05]  /*c270*/  @!P2 BRA `(.L_x_128) ;  /* 0x000000000004a947 */ /* 0x000fea0003800000 */
[----:B------:R-:W-:Y:S01]  /*c280*/  BPT.TRAP 0x1 ;  /* 0x000000040000795c */ /* 0x000fe20000300000 */
.L_x_128:
[----:B------:R-:W-:-:S04]  /*c290*/  UIADD3 UR4, UR5, 0x68, URZ ;  /* 0x0000006805047890 */ /* 0x000fc8000fffe03f */
[----:B------:R-:W-:-:S09]  /*c2a0*/  UPRMT UR4, UR36, 0x654, UR4 ;  /* 0x0000065424047896 */ /* 0x000fd20008000004 */
[----:B------:R-:W-:Y:S01]  /*c2b0*/  SYNCS.ARRIVE.TRANS64.RED.A1T0 RZ, [UR4], RZ ;  /* 0x000000ffffff79a7 */ /* 0x000fe20008100404 */
[----:B------:R-:W-:Y:S05]  /*c2c0*/  @!P2 BRA `(.L_x_129) ;  /* 0x000000000004a947 */ /* 0x000fea0003800000 */
[----:B------:R-:W-:Y:S01]  /*c2d0*/  BPT.TRAP 0x1 ;  /* 0x000000040000795c */ /* 0x000fe20000300000 */
.L_x_129:
[----:B------:R-:W4:Y:S02]  /*c2e0*/  SYNCS.PHASECHK.TRANS64.TRYWAIT P1, [UR5+0x90], R4 ;  /* 0x00009004ff0075a7 */ /* 0x000f240008020145 */
[----:B----4-:R-:W-:Y:S05]  /*c2f0*/  @!P1 BRA `(.L_x_130) ;  /* 0x0000001c00b49947 */ /* 0x010fea0003800000 */
.L_x_179:
        /* <DEDUP_REMOVED lines=12> */
[----:B----4-:R-:W-:Y:S05]  /*c3c0*/  @!P2 BRA `(.L_x_133) ;  /* 0x000000000004a947 */ /* 0x010fea0003800000 */
[----:B------:R-:W-:Y:S01]  /*c3d0*/  BPT.TRAP 0x1 ;  /* 0x000000040000795c */ /* 0x000fe20000300000 */
.L_x_133:
[----:B-123--:R-:W1:Y:S02]  /*c3e0*/  LDC R5, c[0x0][0x800] ;  /* 0x00020000ff057b82 */ /* 0x00ee640000000800 */
[----:B-1----:R4:W-:Y:S02]  /*c3f0*/  SYNCS.ARRIVE.TRANS64.RED.A0TR RZ, [UR5+0x70], R5 ;  /* 0x00007005ffff79a7 */ /* 0x0029e40008300405 */
.L_x_132:
[----:B------:R-:W-:Y:S05]  /*c400*/  BSYNC B0 ;  /* 0x0000000000007941 */ /* 0x000fea0003800000 */
.L_x_131:
[----:B------:R-:W-:Y:S05]  /*c410*/  @!P2 BRA `(.L_x_134) ;  /* 0x000000000004a947 */ /* 0x000fea0003800000 */
[----:B------:R-:W-:Y:S01]  /*c420*/  BPT.TRAP 0x1 ;  /* 0x000000040000795c */ /* 0x000fe20000300000 */
.L_x_134:
[----:B------:R-:W-:-:S04]  /*c430*/  UIADD3 UR4, UR5, 0x70, URZ ;  /* 0x0000007005047890 */ /* 0x000fc8000fffe03f */
[----:B------:R-:W-:-:S09]  /*c440*/  UPRMT UR4, UR36, 0x654, UR4 ;  /* 0x0000065424047896 */ /* 0x000fd20008000004 */
[----:B------:R-:W-:Y:S01]  /*c450*/  SYNCS.ARRIVE.TRANS64.RED.A1T0 RZ, [UR4], RZ ;  /* 0x000000ffffff79a7 */ /* 0x000fe20008100404 */
[----:B------:R-:W-:Y:S05]  /*c460*/  @!P2 BRA `(.L_x_135) ;  /* 0x000000000004a947 */ /* 0x000fea0003800000 */
[----:B------:R-:W-:Y:S01]  /*c470*/  BPT.TRAP 0x1 ;  /* 0x000000040000795c */ /* 0x000fe20000300000 */
.L_x_135:
[----:B------:R-:W5:Y:S02]  /*c480*/  SYNCS.PHASECHK.TRANS64.TRYWAIT P1, [UR5+0x98], R4 ;  /* 0x00009804ff0075a7 */ /* 0x000f640008020145 */
[----:B-----5:R-:W-:Y:S05]  /*c490*/  @!P1 BRA `(.L_x_136) ;  /* 0x0000001c00649947 */ /* 0x020fea0003800000 */
.L_x_180:
[----:B------:R-:W-:Y:S04]  /*c4a0*/  BSSY B0, `(.L_x_137) ;  /* 0x0000010000007945 */ /* 0x000fe80003800000 */
[----:B------:R-:W-:Y:S05]  /*c4b0*/  @!P0 BRA `(.L_x_138) ;  /* 0x0000000000388947 */ /* 0x000fea0003800000 */
[----:B------:R-:W-:Y:S01]  /*c4c0*/  R2UR UR12, R13 ;  /* 0x000000000d0c72ca */ /* 0x000fe200000e0000 */
[----:B------:R-:W-:Y:S02]  /*c4d0*/  UIADD3 UR16, UP0, UR6, 0x3f0, URZ ;  /* 0x000003f006107890 */ /* 0x000fe4000ff1e03f */
        /* <DEDUP_REMOVED lines=8> */
[----:B-1----:R-:W-:Y:S05]  /*c560*/  @!P2 BRA `(.L_x_139) ;  /* 0x000000000004a947 */ /* 0x002fea0003800000 */
[----:B------:R-:W-:Y:S01]  /*c570*/  BPT.TRAP 0x1 ;  /* 0x000000040000795c */ /* 0x000fe20000300000 */
.L_x_139:
[----:B------:R-:W1:Y:S02]  /*c580*/  LDC R4, c[0x0][0x800] ;  /* 0x00020000ff047b82 */ /* 0x000e640000000800 */
[----:B-1----:R1:W-:Y:S02]  /*c590*/  SYNCS.ARRIVE.TRANS64.RED.A0TR RZ, [UR5+0x78], R4 ;  /* 0x00007804ffff79a7 */ /* 0x0023e40008300405 */
.L_x_138:
[----:B------:R-:W-:Y:S05]  /*c5a0*/  BSYNC B0 ;  /* 0x0000000000007941 */ /* 0x000fea0003800000 */
.L_x_137:
[----:B------:R-:W-:Y:S05]  /*c5b0*/  @!P2 BRA `(.L_x_140) ;  /* 0x000000000004a947 */ /* 0x000fea0003800000 */
[----:B------:R-:W-:Y:S01]  /*c5c0*/  BPT.TRAP 0x1 ;  /* 0x000000040000795c */ /* 0x000fe20000300000 */
.L_x_140:
[----:B------:R-:W-:Y:S01]  /*c5d0*/  IADD3 R16, P0, R16, UR38, RZ ;  /* 0x0000002610107c10 */ /* 0x000fe2000ff1e0ff */
[----:B------:R-:W-:Y:S01]  /*c5e0*/  UIADD3 UR4, UR5, 0x78, URZ ;  /* 0x0000007805047890 */ /* 0x000fe2000fffe03f */
[----:B------:R-:W-:Y:S01]  /*c5f0*/  LOP3.LUT R8, R8, 0x1, RZ, 0x3c, !PT ;  /* 0x0000000108087812 */ /* 0x000fe200078e3cff */
[----:B------:R-:W-:Y:S01]  /*c600*/  IMAD.MOV.U32 R21, RZ, RZ, -0x1 ;  /* 0xffffffffff157424 */ /* 0x000fe200078e00ff */
[----:B------:R-:W-:Y:S01]  /*c610*/  IADD3.X R17, R17, UR37, RZ, P0, !PT ;  /* 0x0000002511117c10 */ /* 0x000fe200087fe4ff */
[----:B------:R-:W-:Y:S01]  /*c620*/  UPRMT UR4, UR36, 0x654, UR4 ;  /* 0x0000065424047896 */ /* 0x000fe20008000004 */
[----:B------:R-:W-:Y:S01]  /*c630*/  ISETP.GE.U32.AND P0, PT, R16, UR22, PT ;  /* 0x0000001610007c0c */ /* 0x000fe2000bf06070 */
[----:B------:R-:W-:Y:S01]  /*c640*/  IMAD.MOV.U32 R20, RZ, RZ, -0x1 ;  /* 0xffffffffff147424 */ /* 0x000fe200078e00ff */
[----:B-1----:R-:W-:Y:S01]  /*c650*/  PRMT R4, RZ, 0x7610, R4 ;  /* 0x00007610ff047816 */ /* 0x002fe20000000004 */
[----:B------:R-:W-:Y:S01]  /*c660*/  IMAD.MOV.U32 R13, RZ, RZ, -0x1 ;  /* 0xffffffffff0d7424 */ /* 0x000fe200078e00ff */
[----:B------:R-:W-:-:S04]  /*c670*/  ISETP.GE.U32.AND.EX P0, PT, R17, UR23, PT, P0 ;  /* 0x0000001711007c0c */ /* 0x000fc8000bf06100 */
[----:B------:R-:W-:Y:S09]  /*c680*/  SYNCS.ARRIVE.TRANS64.RED.A1T0 RZ, [UR4], RZ ;  /* 0x000000ffffff79a7 */ /* 0x000ff20008100404 */
[----:B------:R-:W-:Y:S05]  /*c690*/  @P0 BRA `(.L_x_141) ;  /* 0x0000000400580947 */ /* 0x000fea0003800000 */
[----:B------:R-:W1:Y:S01]  /*c6a0*/  S2R R13, SR_CTAID.X ;  /* 0x00000000000d7919 */ /* 0x000e620000002500 */
[----:B------:R-:W5:Y:S01]  /*c6b0*/  LDC.64 R14, c[0x0][0x8d0] ;  /* 0x00023400ff0e7b82 */ /* 0x000f620000000a00 */
[----:B------:R-:W-:Y:S01]  /*c6c0*/  ULDC UR4, c[0x0][0x150] ;  /* 0x0000540000047ab9 */ /* 0x000fe20000000800 */
[----:B------:R-:W-:Y:S01]  /*c6d0*/  IMAD.MOV.U32 R22, RZ, RZ, R17 ;  /* 0x000000ffff167224 */ /* 0x000fe200078e0011 */
[----:B------:R-:W2:Y:S05]  /*c6e0*/  S2R R20, SR_CTAID.Y ;  /* 0x0000000000147919 */ /* 0x000eaa0000002600 */
[----:B------:R-:W3:Y:S08]  /*c6f0*/  LDC R6, c[0x0][0x144] ;  /* 0x00005100ff067b82 */ /* 0x000ef00000000800 */
[----:B------:R-:W3:Y:S01]  /*c700*/  LDC R21, c[0x0][0x8d8] ;  /* 0x00023600ff157b82 */ /* 0x000ee20000000800 */
[----:B-----5:R-:W-:-:S04]  /*c710*/  ISETP.NE.U32.AND P0, PT, R14, RZ, PT ;  /* 0x000000ff0e00720c */ /* 0x020fc80003f05070 */
[----:B------:R-:W-:Y:S02]  /*c720*/  ISETP.NE.AND.EX P0, PT, R15, RZ, PT, P0 ;  /* 0x000000ff0f00720c */ /* 0x000fe40003f05300 */
[----:B-1----:R-:W-:Y:S02]  /*c730*/  I2FP.F32.U32 R4, R13 ;  /* 0x0000000d00047245 */ /* 0x002fe40000201000 */
[----:B--2---:R-:W-:-:S03]  /*c740*/  I2FP.F32.U32 R18, R20 ;  /* 0x0000001400127245 */ /* 0x004fc60000201000 */
[----:B------:R-:W-:-:S06]  /*c750*/  FMUL R4, R4, UR4 ;  /* 0x0000000404047c20 */ /* 0x000fcc0008400000 */
[----:B------:R-:W3:Y:S02]  /*c760*/  F2I.U32.TRUNC.NTZ R4, R4 ;  /* 0x0000000400047305 */ /* 0x000ee4000020f000 */
[----:B---34-:R-:W-:-:S05]  /*c770*/  IADD3 R5, -R4, RZ, RZ ;  /* 0x000000ff04057210 */ /* 0x018fca0007ffe1ff */
[----:B------:R-:W-:Y:S02]  /*c780*/  IMAD R13, R6, R5, R13 ;  /* 0x00000005060d7224 */ /* 0x000fe400078e020d */
[----:B------:R-:W-:Y:S01]  /*c790*/  IMAD.MOV.U32 R6, RZ, RZ, R16 ;  /* 0x000000ffff067224 */ /* 0x000fe200078e0010 */
[----:B------:R-:W-:Y:S06]  /*c7a0*/  @!P0 BRA `(.L_x_142) ;  /* 0x0000000000308947 */ /* 0x000fec0003800000 */
[----:B------:R-:W1:Y:S02]  /*c7b0*/  LDC R5, c[0x0][0x8dc] ;  /* 0x00023700ff057b82 */ /* 0x000e640000000800 */
[----:B-1----:R-:W-:-:S05]  /*c7c0*/  IADD3 R5, P0, R16, R5, RZ ;  /* 0x0000000510057210 */ /* 0x002fca0007f1e0ff */
[----:B------:R-:W-:-:S04]  /*c7d0*/  IMAD.X R23, RZ, RZ, R17, P0 ;  /* 0x000000ffff177224 */ /* 0x000fc800000e0611 */
[----:B------:R-:W-:-:S04]  /*c7e0*/  IMAD.WIDE.U32 R6, R23, R14, RZ ;  /* 0x0000000e17067225 */ /* 0x000fc800078e00ff */
[----:B------:R-:W-:-:S04]  /*c7f0*/  IMAD.WIDE.U32 R6, P0, R5, R15, R6 ;  /* 0x0000000f05067225 */ /* 0x000fc80007800006 */
[----:B------:R-:W-:Y:S01]  /*c800*/  IMAD.WIDE.U32 R4, R5, R14, RZ ;  /* 0x0000000e05047225 */ /* 0x000fe200078e00ff */
[----:B------:R-:W-:-:S04]  /*c810*/  MOV R4, R7 ;  /* 0x0000000700047202 */ /* 0x000fc80000000f00 */
[----:B------:R-:W-:Y:S01]  /*c820*/  IADD3 RZ, P1, R5, R6, RZ ;  /* 0x0000000605ff7210 */ /* 0x000fe20007f3e0ff */
[----:B------:R-:W-:-:S04]  /*c830*/  IMAD.X R5, RZ, RZ, RZ, P0 ;  /* 0x000000ffff057224 */ /* 0x000fc800000e06ff */
[----:B------:R-:W-:-:S04]  /*c840*/  IMAD.WIDE.U32.X R4, R23, R15, R4, P1 ;  /* 0x0000000f17047225 */ /* 0x000fc800008e0404 */
[----:B------:R-:W-:Y:S02]  /*c850*/  IMAD.MOV.U32 R6, RZ, RZ, R4 ;  /* 0x000000ffff067224 */ /* 0x000fe400078e0004 */
[----:B------:R-:W-:-:S07]  /*c860*/  IMAD.MOV.U32 R22, RZ, RZ, R5 ;  /* 0x000000ffff167224 */ /* 0x000fce00078e0005 */
.L_x_142:
[----:B------:R-:W-:Y:S01]  /*c870*/  ULDC UR4, c[0x0][0x154] ;  /* 0x0000550000047ab9 */ /* 0x000fe20000000800 */
[----:B------:R-:W1:Y:S01]  /*c880*/  LDC R7, c[0x0][0x148] ;  /* 0x00005200ff077b82 */ /* 0x000e620000000800 */
[----:B------:R-:W-:Y:S01]  /*c890*/  FMUL R14, R18, UR4 ;  /* 0x00000004120e7c20 */ /* 0x000fe20008400000 */
[----:B------:R-:W-:Y:S02]  /*c8a0*/  ISETP.NE.AND P2, PT, R2, 0x1, PT ;  /* 0x000000010200780c */ /* 0x000fe40003f45270 */
[-CC-:B------:R-:W-:Y:S02]  /*c8b0*/  SHF.R.U64 R18, R6, R21.reuse, R22.reuse ;  /* 0x0000001506127219 */ /* 0x180fe40000001216 */
[----:B------:R-:W-:Y:S01]  /*c8c0*/  SHF.R.U32.HI R21, RZ, R21, R22 ;  /* 0x00000015ff157219 */ /* 0x000fe20000011616 */
[----:B------:R-:W2:Y:S01]  /*c8d0*/  F2I.U32.TRUNC.NTZ R14, R14 ;  /* 0x0000000e000e7305 */ /* 0x000ea2000020f000 */
[----:B------:R-:W3:Y:S01]  /*c8e0*/  LDC.64 R4, c[0x0][0x8c8] ;  /* 0x00023200ff047b82 */ /* 0x000ee20000000a00 */
[----:B------:R-:W-:-:S05]  /*c8f0*/  IADD3 R23, P0, RZ, -R18, RZ ;  /* 0x80000012ff177210 */ /* 0x000fca0007f1e0ff */
[----:B------:R-:W-:Y:S02]  /*c900*/  IMAD.X R21, RZ, RZ, ~R21, P0 ;  /* 0x000000ffff157224 */ /* 0x000fe400000e0e15 */
[----:B------:R-:W4:Y:S01]  /*c910*/  LDC R22, c[0x0][0x8c0] ;  /* 0x00023000ff167b82 */ /* 0x000f220000000800 */
[----:B--2---:R-:W-:-:S07]  /*c920*/  IMAD.MOV R15, RZ, RZ, -R14 ;  /* 0x000000ffff0f7224 */ /* 0x004fce00078e0a0e */
[----:B------:R-:W2:Y:S01]  /*c930*/  LDC R27, c[0x0][0x900] ;  /* 0x00024000ff1b7b82 */ /* 0x000ea20000000800 */
[----:B-1----:R-:W-:-:S07]  /*c940*/  @P2 IMAD R13, R7, R15, R20 ;  /* 0x0000000f070d2224 */ /* 0x002fce00078e0214 */
[----:B------:R-:W1:Y:S01]  /*c950*/  LDC.64 R14, c[0x0][0x8e8] ;  /* 0x00023a00ff0e7b82 */ /* 0x000e620000000a00 */
[----:B---3--:R-:W-:-:S04]  /*c960*/  IMAD R6, R21, R4, RZ ;  /* 0x0000000415067224 */ /* 0x008fc800078e02ff */
[C---:B------:R-:W-:Y:S02]  /*c970*/  IMAD R7, R23.reuse, R5, R6 ;  /* 0x0000000517077224 */ /* 0x040fe400078e0206 */
[----:B------:R-:W-:Y:S01]  /*c980*/  IMAD.WIDE.U32 R4, R23, R4, R16 ;  /* 0x0000000417047225 */ /* 0x000fe200078e0010 */
[----:B------:R-:W3:Y:S04]  /*c990*/  LDC R6, c[0x0][0x8b0] ;  /* 0x00022c00ff067b82 */ /* 0x000ee80000000800 */
[----:B------:R-:W-:-:S04]  /*c9a0*/  IADD3 R5, R5, R7, RZ ;  /* 0x0000000705057210 */ /* 0x000fc80007ffe0ff */
[-CC-:B----4-:R-:W-:Y:S01]  /*c9b0*/  SHF.R.U64 R26, R4, R22.reuse, R5.reuse ;  /* 0x00000016041a7219 */ /* 0x190fe20000001205 */
[----:B------:R-:W4:Y:S01]  /*c9c0*/  LDC R25, c[0x0][0x8f0] ;  /* 0x00023c00ff197b82 */ /* 0x000f220000000800 */
[----:B------:R-:W-:Y:S02]  /*c9d0*/  SHF.R.U32.HI R5, RZ, R22, R5 ;  /* 0x00000016ff057219 */ /* 0x000fe40000011605 */
[----:B-1----:R-:W-:-:S05]  /*c9e0*/  ISETP.NE.U32.AND P0, PT, R14, RZ, PT ;  /* 0x000000ff0e00720c */ /* 0x002fca0003f05070 */
[----:B------:R-:W1:Y:S01]  /*c9f0*/  LDC R24, c[0x0][0x8e0] ;  /* 0x00023800ff187b82 */ /* 0x000e620000000800 */
[----:B------:R-:W-:Y:S02]  /*ca00*/  ISETP.NE.AND.EX P0, PT, R15, RZ, PT, P0 ;  /* 0x000000ff0f00720c */ /* 0x000fe40003f05300 */
[----:B---3--:R-:W-:-:S05]  /*ca10*/  SHF.R.U64 R23, R26, R6, R5 ;  /* 0x000000061a177219 */ /* 0x008fca0000001205 */
[----:B------:R-:W3:Y:S01]  /*ca20*/  LDC R22, c[0x0][0x8b8] ;  /* 0x00022e00ff167b82 */ /* 0x000ee20000000800 */
[----:B------:R-:W-:-:S04]  /*ca30*/  SHF.R.U32.HI R4, RZ, R6, R5 ;  /* 0x00000006ff047219 */ /* 0x000fc80000011605 */
[-CC-:B--2---:R-:W-:Y:S02]  /*ca40*/  SHF.R.U64 R21, R23, R27.reuse, R4.reuse ;  /* 0x0000001b17157219 */ /* 0x184fe40000001204 */
[----:B------:R-:W-:Y:S01]  /*ca50*/  SHF.R.U32.HI R27, RZ, R27, R4 ;  /* 0x0000001bff1b7219 */ /* 0x000fe20000011604 */
[----:B------:R-:W2:Y:S02]  /*ca60*/  LDC R20, c[0x0][0x8a8] ;  /* 0x00022a00ff147b82 */ /* 0x000ea40000000800 */
[----:B------:R-:W-:Y:S02]  /*ca70*/  IMAD.MOV.U32 R4, RZ, RZ, R21 ;  /* 0x000000ffff047224 */ /* 0x000fe400078e0015 */
[----:B------:R-:W-:Y:S01]  /*ca80*/  IMAD.MOV.U32 R5, RZ, RZ, R27 ;  /* 0x000000ffff057224 */ /* 0x000fe200078e001b */
[----:B----4-:R-:W-:Y:S06]  /*ca90*/  @!P0 BRA `(.L_x_143) ;  /* 0x0000000000288947 */ /* 0x010fec0003800000 */
[----:B------:R-:W4:Y:S02]  /*caa0*/  LDC R4, c[0x0][0x8f4] ;  /* 0x00023d00ff047b82 */ /* 0x000f240000000800 */
[----:B----4-:R-:W-:-:S05]  /*cab0*/  IADD3 R5, P0, R21, R4, RZ ;  /* 0x0000000415057210 */ /* 0x010fca0007f1e0ff */
[----:B------:R-:W-:-:S04]  /*cac0*/  IMAD.X R27, RZ, RZ, R27, P0 ;  /* 0x000000ffff1b7224 */ /* 0x000fc800000e061b */
[----:B------:R-:W-:-:S04]  /*cad0*/  IMAD.WIDE.U32 R6, R27, R14, RZ ;  /* 0x0000000e1b067225 */ /* 0x000fc800078e00ff */
[----:B------:R-:W-:-:S04]  /*cae0*/  IMAD.WIDE.U32 R6, P0, R5, R15, R6 ;  /* 0x0000000f05067225 */ /* 0x000fc80007800006 */
[----:B------:R-:W-:Y:S01]  /*caf0*/  IMAD.WIDE.U32 R4, R5, R14, RZ ;  /* 0x0000000e05047225 */ /* 0x000fe200078e00ff */
[----:B------:R-:W-:-:S04]  /*cb00*/  MOV R4, R7 ;  /* 0x0000000700047202 */ /* 0x000fc80000000f00 */
[----:B------:R-:W-:Y:S01]  /*cb10*/  IADD3 RZ, P1, R5, R6, RZ ;  /* 0x0000000605ff7210 */ /* 0x000fe20007f3e0ff */
[----:B------:R-:W-:-:S04]  /*cb20*/  IMAD.X R5, RZ, RZ, RZ, P0 ;  /* 0x000000ffff057224 */ /* 0x000fc800000e06ff */
[----:B------:R-:W-:-:S08]  /*cb30*/  IMAD.WIDE.U32.X R4, R27, R15, R4, P1 ;  /* 0x0000000f1b047225 */ /* 0x000fd000008e0404 */
.L_x_143:
[----:B------:R-:W-:Y:S02]  /*cb40*/  SHF.R.U64 R25, R4, R25, R5 ;  /* 0x0000001904197219 */ /* 0x000fe40000001205 */
[----:B------:R-:W-:Y:S02]  /*cb50*/  LOP3.LUT R4, R23, R12, RZ, 0xc0, !PT ;  /* 0x0000000c17047212 */ /* 0x000fe400078ec0ff */
[----:B------:R-:W-:Y:S01]  /*cb60*/  LOP3.LUT R6, R26, R11, RZ, 0xc0, !PT ;  /* 0x0000000b1a067212 */ /* 0x000fe200078ec0ff */
[----:B------:R-:W-:Y:S02]  /*cb70*/  IMAD.MOV R5, RZ, RZ, -R25 ;  /* 0x000000ffff057224 */ /* 0x000fe400078e0a19 */
[----:B------:R-:W-:Y:S02]  /*cb80*/  IMAD R4, R9, R25, R4 ;  /* 0x0000001909047224 */ /* 0x000fe400078e0204 */
[----:B-1----:R-:W-:Y:S02]  /*cb90*/  IMAD R21, R5, R24, R21 ;  /* 0x0000001805157224 */ /* 0x002fe400078e0215 */
[----:B---3--:R-:W-:-:S02]  /*cba0*/  IMAD R13, R4, R22, R13 ;  /* 0x00000016040d7224 */ /* 0x008fc400078e020d */
[----:B--2---:R-:W-:Y:S02]  /*cbb0*/  IMAD R6, R21, R20, R6 ;  /* 0x0000001415067224 */ /* 0x004fe400078e0206 */
[----:B------:R-:W-:-:S03]  /*cbc0*/  IMAD.MOV.U32 R4, RZ, RZ, 0x1 ;  /* 0x00000001ff047424 */ /* 0x000fc600078e00ff */
[----:B------:R-:W-:Y:S02]  /*cbd0*/  SEL R20, R6, R13, !P2 ;  /* 0x0000000d06147207 */ /* 0x000fe40005000000 */
[----:B------:R-:W-:Y:S01]  /*cbe0*/  SEL R21, R13, R6, !P2 ;  /* 0x000000060d157207 */ /* 0x000fe20005000000 */
[----:B------:R-:W-:-:S07]  /*cbf0*/  IMAD.MOV.U32 R13, RZ, RZ, R18 ;  /* 0x000000ffff0d7224 */ /* 0x000fce00078e0012 */
.L_x_141:
[----:B------:R-:W-:-:S13]  /*cc00*/  LOP3.LUT P0, RZ, R4, 0xff, RZ, 0xc0, !PT ;  /* 0x000000ff04ff7812 */ /* 0x000fda000780c0ff */
[----:B------:R-:W-:Y:S05]  /*cc10*/  @P0 BRA `(.L_x_144) ;  /* 0xfffffff000580947 */ /* 0x000fea000383ffff */
.L_x_112:
[----:B------:R-:W-:-:S13]  /*cc20*/  ELECT P0, URZ, PT ;  /* 0x00000000003f782f */ /* 0x000fda0003800000 */
[----:B------:R-:W-:Y:S05]  /*cc30*/  @!P0 BRA `(.L_x_14) ;  /* 0x0000001000948947 */ /* 0x000fea0003800000 */
[----:B------:R-:W-:-:S04]  /*cc40*/  LOP3.LUT R19, R19, 0x2, RZ, 0xfc, !PT ;  /* 0x0000000213137812 */ /* 0x000fc800078efcff */
[----:B------:R-:W-:-:S13]  /*cc50*/  ISETP.NE.AND P1, PT, R19, 0x3, PT ;  /* 0x000000031300780c */ /* 0x000fda0003f25270 */
[----:B------:R-:W-:Y:S05]  /*cc60*/  @!P1 BRA `(.L_x_145) ;  /* 0x0000000000049947 */ /* 0x000fea0003800000 */
[----:B------:R-:W-:Y:S01]  /*cc70*/  BPT.TRAP 0x1 ;  /* 0x000000040000795c */ /* 0x000fe20000300000 */
.L_x_145:
[----:B-1---5:R-:W-:Y:S01]  /*cc80*/  IMAD.U32 R3, RZ, RZ, UR36 ;  /* 0x00000024ff037e24 */ /* 0x022fe2000f8e00ff */
[----:B------:R-:W-:Y:S02]  /*cc90*/  MOV R2, 0x400 ;  /* 0x0000040000027802 */ /* 0x000fe40000000f00 */
[----:B------:R-:W-:Y:S02]  /*cca0*/  SHF.L.U32 R0, R8, 0x1f, RZ ;  /* 0x0000001f08007819 */ /* 0x000fe400000006ff */
[----:B------:R-:W-:-:S04]  /*ccb0*/  LEA R3, R3, R2, 0x18 ;  /* 0x0000000203037211 */ /* 0x000fc800078ec0ff */
[----:B------:R-:W1:Y:S02]  /*ccc0*/  SYNCS.PHASECHK.TRANS64.TRYWAIT P0, [R3+URZ+0x80], R0 ;  /* 0x00008000030075a7 */ /* 0x000e64000800017f */
[----:B-1----:R-:W-:Y:S05]  /*ccd0*/  @!P0 BRA `(.L_x_146) ;  /* 0x00000014006c8947 */ /* 0x002fea0003800000 */
.L_x_181:
[----:B------:R-:W-:Y:S05]  /*cce0*/  @!P1 BRA `(.L_x_147) ;  /* 0x0000000000049947 */ /* 0x000fea0003800000 */
[----:B------:R-:W-:Y:S01]  /*ccf0*/  BPT.TRAP 0x1 ;  /* 0x000000040000795c */ /* 0x000fe20000300000 */
.L_x_147:
[----:B------:R-:W1:Y:S02]  /*cd00*/  SYNCS.PHASECHK.TRANS64.TRYWAIT P0, [R3+URZ+0x88], R0 ;  /* 0x00008800030075a7 */ /* 0x000e64000800017f */
[----:B-1----:R-:W-:Y:S05]  /*cd10*/  @!P0 BRA `(.L_x_148) ;  /* 0x0000001400708947 */ /* 0x002fea0003800000 */
.L_x_182:
[----:B------:R-:W-:Y:S05]  /*cd20*/  @!P1 BRA `(.L_x_149) ;  /* 0x0000000000049947 */ /* 0x000fea0003800000 */
[----:B------:R-:W-:Y:S01]  /*cd30*/  BPT.TRAP 0x1 ;  /* 0x000000040000795c */ /* 0x000fe20000300000 */
.L_x_149:
[----:B------:R-:W1:Y:S02]  /*cd40*/  SYNCS.PHASECHK.TRANS64.TRYWAIT P0, [R3+URZ+0x90], R0 ;  /* 0x00009000030075a7 */ /* 0x000e64000800017f */
[----:B-1----:R-:W-:Y:S05]  /*cd50*/  @!P0 BRA `(.L_x_150) ;  /* 0x0000001400748947 */ /* 0x002fea0003800000 */
.L_x_183:
[----:B------:R-:W-:Y:S05]  /*cd60*/  @!P1 BRA `(.L_x_151) ;  /* 0x0000000000049947 */ /* 0x000fea0003800000 */
[----:B------:R-:W-:Y:S01]  /*cd70*/  BPT.TRAP 0x1 ;  /* 0x000000040000795c */ /* 0x000fe20000300000 */
.L_x_151:
[----:B------:R-:W-:-:S07]  /*cd80*/  SHF.L.U32 R8, R8, 0x1f, RZ ;  /* 0x0000001f08087819 */ /* 0x000fce00000006ff */
.L_x_152:
[----:B------:R1:W1:Y:S02]  /*cd90*/  SYNCS.PHASECHK.TRANS64.TRYWAIT P0, [R3+URZ+0x98], R8 ;  /* 0x00009808030075a7 */ /* 0x000264000800017f */
[----:B-1----:R-:W-:Y:S05]  /*cda0*/  @!P0 NANOSLEEP.SYNCS 0x989680 ;  /* 0x009896800000895d */ /* 0x002fea0003900000 */
[----:B------:R-:W1:Y:S02]  /*cdb0*/  @!P0 SYNCS.PHASECHK.TRANS64 P0, [R3+URZ+0x98], R8 ;  /* 0x00009808030085a7 */ /* 0x000e64000800007f */
[----:B-1----:R-:W-:Y:S05]  /*cdc0*/  @P0 BRA `(.L_x_14) ;  /* 0x0000001000300947 */ /* 0x002fea0003800000 */
[----:B------:R-:W-:Y:S05]  /*cdd0*/  BRA `(.L_x_152) ;  /* 0xfffffffc00ec7947 */ /* 0x000fea000383ffff */
.L_x_107:
[----:B------:R-:W-:Y:S01]  /*cde0*/  LOP3.LUT P0, RZ, R8, 0xff, RZ, 0xc0, !PT ;  /* 0x000000ff08ff7812 */ /* 0x000fe2000780c0ff */
[----:B------:R-:W-:Y:S01]  /*cdf0*/  IMAD.MOV.U32 R12, RZ, RZ, RZ ;  /* 0x000000ffff0c7224 */ /* 0x000fe200078e00ff */
[----:B------:R-:W-:-:S11]  /*ce00*/  MOV R0, 0x1 ;  /* 0x0000000100007802 */ /* 0x000fd60000000f00 */
[----:B------:R-:W-:Y:S05]  /*ce10*/  @!P0 BRA `(.L_x_153) ;  /* 0x0000000c00208947 */ /* 0x000fea0003800000 */
[----:B------:R-:W2:Y:S01]  /*ce20*/  LDC R0, c[0x0][0x28c] ;  /* 0x0000a300ff007b82 */ /* 0x000ea20000000800 */
[----:B------:R-:W-:Y:S01]  /*ce30*/  ULDC UR7, c[0x0][0x900] ;  /* 0x0002400000077ab9 */ /* 0x000fe20000000800 */
[----:B------:R-:W-:Y:S01]  /*ce40*/  UMOV UR8, 0xffffffff ;  /* 0xffffffff00087882 */ /* 0x000fe20000000000 */
[----:B------:R-:W-:Y:S01]  /*ce50*/  BSSY B0, `(.L_x_153) ;  /* 0x00000c4000007945 */ /* 0x000fe20003800000 */
[----:B-1----:R-:W-:Y:S01]  /*ce60*/  USHF.L.U32 UR4, UR36, 0x6, URZ ;  /* 0x0000000624047899 */ /* 0x002fe2000800063f */
[----:B------:R-:W-:Y:S01]  /*ce70*/  IMAD.MOV.U32 R10, RZ, RZ, 0x1 ;  /* 0x00000001ff0a7424 */ /* 0x000fe200078e00ff */
[----:B------:R-:W-:Y:S01]  /*ce80*/  USHF.L.U32 UR5, UR36, 0xc, URZ ;  /* 0x0000000c24057899 */ /* 0x000fe2000800063f */
[----:B------:R-:W-:Y:S01]  /*ce90*/  LOP3.LUT R9, R22, 0x2, RZ, 0xfc, !PT ;  /* 0x0000000216097812 */ /* 0x000fe200078efcff */
[----:B------:R-:W-:Y:S01]  /*cea0*/  USHF.L.U32 UR8, UR8, UR7, URZ ;  /* 0x0000000708087299 */ /* 0x000fe2000800063f */
[----:B------:R-:W-:Y:S01]  /*ceb0*/  MOV R12, RZ ;  /* 0x000000ff000c7202 */ /* 0x000fe20000000f00 */
[----:B------:R-:W-:Y:S01]  /*cec0*/  ULDC UR6, c[0x0][0x8a8] ;  /* 0x00022a0000067ab9 */ /* 0x000fe20000000800 */
[----:B------:R-:W-:Y:S01]  /*ced0*/  UMOV UR9, 0x1 ;  /* 0x0000000100097882 */ /* 0x000fe20000000000 */
[----:B------:R-:W-:-:S02]  /*cee0*/  ULOP3.LUT UR4, UR4, 0x40, URZ, 0xc0, !UPT ;  /* 0x0000004004047892 */ /* 0x000fc4000f8ec03f */
[----:B------:R-:W-:Y:S02]  /*cef0*/  ULOP3.LUT UR5, UR5, 0x1000, URZ, 0xc0, !UPT ;  /* 0x0000100005057892 */ /* 0x000fe4000f8ec03f */
[----:B------:R-:W-:Y:S02]  /*cf00*/  UIADD3 UR17, UR6, -0x1, URZ ;  /* 0xffffffff06117890 */ /* 0x000fe4000fffe03f */
[----:B------:R-:W-:Y:S02]  /*cf10*/  USHF.L.U32 UR19, UR9, UR7, URZ ;  /* 0x0000000709137299 */ /* 0x000fe4000800063f */
[----:B------:R-:W-:Y:S01]  /*cf20*/  ULOP3.LUT UR18, URZ, UR8, URZ, 0x33, !UPT ;  /* 0x000000083f127292 */ /* 0x000fe2000f8e333f */
[----:B------:R-:W-:Y:S01]  /*cf30*/  ULDC.64 UR22, c[0x0][0x198] ;  /* 0x0000660000167ab9 */ /* 0x000fe20000000a00 */
[----:B--2---:R-:W-:-:S05]  /*cf40*/  VIADD R0, R0, 0x3f ;  /* 0x0000003f00007836 */ /* 0x004fca0000000000 */
[----:B------:R-:W-:-:S04]  /*cf50*/  SHF.R.S32.HI R3, RZ, 0x1f, R0 ;  /* 0x0000001fff037819 */ /* 0x000fc80000011400 */
[----:B------:R-:W-:Y:S01]  /*cf60*/  LEA.HI R3, R3, R0, RZ, 0x6 ;  /* 0x0000000003037211 */ /* 0x000fe200078f30ff */
[----:B------:R-:W-:-:S03]  /*cf70*/  IMAD.MOV.U32 R0, RZ, RZ, 0x1 ;  /* 0x00000001ff007424 */ /* 0x000fc600078e00ff */
[----:B------:R-:W-:-:S05]  /*cf80*/  SHF.R.S32.HI R3, RZ, 0x6, R3 ;  /* 0x00000006ff037819 */ /* 0x000fca0000011403 */
[----:B------:R-:W-:-:S07]  /*cf90*/  VIADD R8, R3, 0x1 ;  /* 0x0000000103087836 */ /* 0x000fce0000000000 */
.L_x_164:
[----:B------:R-:W-:-:S03]  /*cfa0*/  UMOV UR6, 0xffffffff ;  /* 0xffffffff00067882 */ /* 0x000fc60000000000 */
[----:B------:R-:W-:Y:S05]  /*cfb0*/  BRA.DIV UR6, `(.L_x_154) ;  /* 0x0000001206f07947 */ /* 0x000fea000b800000 */
[----:B------:R-:W-:-:S13]  /*cfc0*/  ELECT P6, URZ, PT ;  /* 0x00000000003f782f */ /* 0x000fda00038c0000 */
.L_x_186:
[----:B------:R-:W1:Y:S01]  /*cfd0*/  LDC R4, c[0x0][0x28c] ;  /* 0x0000a300ff047b82 */ /* 0x000e620000000800 */
[----:B------:R-:W-:Y:S01]  /*cfe0*/  BSSY B1, `(.L_x_155) ;  /* 0x0000038000017945 */ /* 0x000fe20003800000 */
[----:B-1----:R-:W-:-:S13]  /*cff0*/  ISETP.LT.OR P6, PT, R4, 0x1, !P6 ;  /* 0x000000010400780c */ /* 0x002fda00077c1670 */
[----:B------:R-:W-:Y:S05]  /*d000*/  @P6 BRA `(.L_x_156) ;  /* 0x0000000000d46947 */ /* 0x000fea0003800000 */
[----:B------:R-:W-:Y:S01]  /*d010*/  LEA R20, R20, UR4, 0x7 ;  /* 0x0000000414147c11 */ /* 0x000fe2000f8e38ff */
[----:B------:R-:W-:Y:S01]  /*d020*/  IMAD.SHL.U32 R21, R21, 0x80, RZ ;  /* 0x0000008015157824 */ /* 0x000fe200078e00ff */
[----:B------:R-:W-:Y:S01]  /*d030*/  MOV R5, R0 ;  /* 0x0000000000057202 */ /* 0x000fe20000000f00 */
[----:B------:R-:W-:Y:S02]  /*d040*/  IMAD.MOV.U32 R19, RZ, RZ, RZ ;  /* 0x000000ffff137224 */ /* 0x000fe400078e00ff */
[----:B------:R-:W-:Y:S02]  /*d050*/  IMAD.MOV.U32 R4, RZ, RZ, R8 ;  /* 0x000000ffff047224 */ /* 0x000fe400078e0008 */
[----:B------:R-:W-:-:S07]  /*d060*/  IMAD.MOV.U32 R6, RZ, RZ, R12 ;  /* 0x000000ffff067224 */ /* 0x000fce00078e000c */
.L_x_159:
[----:B------:R-:W1:Y:S01]  /*d070*/  S2R R14, SR_CgaCtaId ;  /* 0x00000000000e7919 */ /* 0x000e620000008800 */
[----:B------:R-:W-:Y:S02]  /*d080*/  MOV R7, 0x400 ;  /* 0x0000040000077802 */ /* 0x000fe40000000f00 */
[----:B------:R-:W-:-:S13]  /*d090*/  LOP3.LUT P1, RZ, R18, 0x7f, RZ, 0xc0, !PT ;  /* 0x0000007f12ff7812 */ /* 0x000fda000782c0ff */
[----:B------:R-:W2:Y:S01]  /*d0a0*/  @!P1 LDC R11, c[0x0][0x500] ;  /* 0x00014000ff0b9b82 */ /* 0x000ea20000000800 */
[----:B-1----:R-:W-:Y:S02]  /*d0b0*/  LEA R15, R14, R7, 0x18 ;  /* 0x000000070e0f7211 */ /* 0x002fe400078ec0ff */
[----:B------:R-:W-:-:S03]  /*d0c0*/  SHF.L.U32 R7, R5, 0x1f, RZ ;  /* 0x0000001f05077819 */ /* 0x000fc600000006ff */
[----:B------:R-:W-:-:S04]  /*d0d0*/  IMAD R14, R6, 0x8, R15 ;  /* 0x00000008060e7824 */ /* 0x000fc800078e020f */
[----:B------:R-:W1:Y:S02]  /*d0e0*/  SYNCS.PHASECHK.TRANS64.TRYWAIT P0, [R14+URZ+0x30], R7 ;  /* 0x000030070e0075a7 */ /* 0x000e64000800017f */
[----:B-12---:R-:W-:Y:S05]  /*d0f0*/  @!P0 BRA `(.L_x_157) ;  /* 0x0000001000c08947 */ /* 0x006fea0003800000 */
.L_x_187:
[----:B-1----:R-:W-:Y:S01]  /*d100*/  PRMT R7, R9, 0x9910, RZ ;  /* 0x0000991009077816 */ /* 0x002fe200000000ff */
[----:B------:R1:W-:Y:S03]  /*d110*/  @!P1 SYNCS.ARRIVE.TRANS64 RZ, [R14+URZ], R11 ;  /* 0x0000000b0eff99a7 */ /* 0x0003e6000800003f */
[----:B------:R-:W-:-:S13]  /*d120*/  ISETP.NE.AND P0, PT, R7, 0x2, PT ;  /* 0x000000020700780c */ /* 0x000fda0003f05270 */
[----:B-1----:R-:W-:Y:S05]  /*d130*/  @P0 BRA `(.L_x_158) ;  /* 0x0000000000040947 */ /* 0x002fea0003800000 */
[----:B------:R-:W-:Y:S01]  /*d140*/  BPT.TRAP 0x1 ;  /* 0x000000040000795c */ /* 0x000fe20000300000 */
.L_x_158:
[C---:B------:R-:W-:Y:S01]  /*d150*/  LEA R7, R6.reuse, UR5, 0xd ;  /* 0x0000000506077c11 */ /* 0x040fe2000f8e68ff */
[--C-:B------:R-:W-:Y:S01]  /*d160*/  IMAD R11, R6, 0x4000, R15.reuse ;  /* 0x00004000060b7824 */ /* 0x100fe200078e020f */
[----:B------:R-:W-:Y:S01]  /*d170*/  R2UR UR9, R14 ;  /* 0x000000000e0972ca */ /* 0x000fe200000e0000 */
[----:B------:R-:W-:Y:S01]  /*d180*/  VIADD R4, R4, 0xffffffff ;  /* 0xffffffff04047836 */ /* 0x000fe20000000000 */
[----:B------:R-:W-:Y:S01]  /*d190*/  UIADD3 UR6, UP0, UR22, 0xf0, URZ ;  /* 0x000000f016067890 */ /* 0x000fe2000ff1e03f */
[----:B------:R-:W-:Y:S01]  /*d1a0*/  IMAD R7, R7, 0x2, R15 ;  /* 0x0000000207077824 */ /* 0x000fe200078e020f */
[----:B------:R-:W-:Y:S01]  /*d1b0*/  R2UR UR7, R11 ;  /* 0x000000000b0772ca */ /* 0x000fe200000e0000 */
[----:B------:R-:W-:Y:S01]  /*d1c0*/  UIADD3 UR24, UP1, UR22, 0x1f0, URZ ;  /* 0x000001f016187890 */ /* 0x000fe2000ff3e03f */
[----:B------:R-:W-:Y:S01]  /*d1d0*/  R2UR UR11, R21 ;  /* 0x00000000150b72ca */ /* 0x000fe200000e0000 */
[----:B------:R-:W-:Y:S01]  /*d1e0*/  UMOV UR14, 0x0 ;  /* 0x00000000000e7882 */ /* 0x000fe20000000000 */
[----:B------:R-:W-:Y:S01]  /*d1f0*/  R2UR UR8, R7 ;  /* 0x00000000070872ca */ /* 0x000fe200000e0000 */
[----:B------:R-:W-:Y:S01]  /*d200*/  UIADD3.X UR25, URZ, UR23, URZ, UP1, !UPT ;  /* 0x000000173f197290 */ /* 0x000fe20008ffe43f */
[----:B------:R-:W-:Y:S01]  /*d210*/  R2UR UR10, R19 ;  /* 0x00000000130a72ca */ /* 0x000fe200000e0000 */
[----:B------:R-:W-:Y:S01]  /*d220*/  UMOV UR15, 0x10000000 ;  /* 0x10000000000f7882 */ /* 0x000fe20000000000 */
[----:B------:R-:W-:Y:S01]  /*d230*/  R2UR UR12, R13 ;  /* 0x000000000d0c72ca */ /* 0x000fe200000e0000 */
[----:B------:R-:W-:Y:S01]  /*d240*/  UMOV UR21, 0x30000 ;  /* 0x0003000000157882 */ /* 0x000fe20000000000 */
[----:B------:R-:W-:Y:S01]  /*d250*/  R2UR UR20, R20 ;  /* 0x00000000141472ca */ /* 0x000fe200000e0000 */
[----:B------:R-:W-:Y:S01]  /*d260*/  VIADD R19, R19, 0x40 ;  /* 0x0000004013137836 */ /* 0x000fe20000000000 */
[----:B------:R-:W-:Y:S01]  /*d270*/  ISETP.GT.AND P1, PT, R4, 0x1, PT ;  /* 0x000000010400780c */ /* 0x000fe20003f24270 */
[----:B------:R-:W-:Y:S01]  /*d280*/  UIADD3 UR13, UR7, 0x8400, URZ ;  /* 0x00008400070d7890 */ /* 0x000fe2000fffe03f */
[----:B------:R-:W-:Y:S01]  /*d290*/  IADD3 R6, R6, 0x1, RZ ;  /* 0x0000000106067810 */ /* 0x000fe20007ffe0ff */
[----:B------:R-:W-:-:S02]  /*d2a0*/  UIADD3.X UR7, URZ, UR23, URZ, UP0, !UPT ;  /* 0x000000173f077290 */ /* 0x000fc400087fe43f */
[----:B------:R-:W-:Y:S01]  /*d2b0*/  UIADD3 UR16, UR8, 0x20400, URZ ;  /* 0x0002040008107890 */ /* 0x000fe2000fffe03f */
[C---:B------:R-:W-:Y:S02]  /*d2c0*/  ISETP.NE.AND P0, PT, R6.reuse, 0x6, PT ;  /* 0x000000060600780c */ /* 0x040fe40003f05270 */
[----:B------:R-:W-:Y:S02]  /*d2d0*/  UMOV UR8, UR13 ;  /* 0x0000000d00087c82 */ /* 0x000fe40008000000 */
[----:B------:R-:W-:Y:S02]  /*d2e0*/  SEL R14, RZ, 0x1, P0 ;  /* 0x00000001ff0e7807 */ /* 0x000fe40000000000 */
[----:B------:R1:W-:Y:S01]  /*d2f0*/  UTMALDG.3D [UR8], [UR6], desc[UR14] ;  /* 0x00000e08060075b4 */ /* 0x0003e20008011000 */
[----:B------:R-:W-:Y:S02]  /*d300*/  SEL R6, R6, RZ, P0 ;  /* 0x000000ff06067207 */ /* 0x000fe40000000000 */
[----:B------:R-:W-:Y:S01]  /*d310*/  LOP3.LUT R5, R5, R14, RZ, 0x3c, !PT ;  /* 0x0000000e05057212 */ /* 0x000fe200078e3cff */
[----:B-1----:R-:W-:Y:S01]  /*d320*/  UMOV UR8, UR16 ;  /* 0x0000001000087c82 */ /* 0x002fe20008000000 */
[----:B------:R-:W-:-:S02]  /*d330*/  UMOV UR11, UR20 ;  /* 0x00000014000b7c82 */ /* 0x000fc40008000000 */
[----:B------:R1:W-:Y:S02]  /*d340*/  UTMALDG.3D.MULTICAST [UR8], [UR24], UR21, desc[UR14] ;  /* 0x00000e08180073b4 */ /* 0x0003e40008011815 */
[----:B-1----:R-:W-:Y:S05]  /*d350*/  @P1 BRA `(.L_x_159) ;  /* 0xfffffffc00441947 */ /* 0x002fea000383ffff */
.L_x_156:
[----:B------:R-:W-:Y:S05]  /*d360*/  BSYNC B1 ;  /* 0x0000000000017941 */ /* 0x000fea0003800000 */
.L_x_155:
[----:B------:R-:W-:Y:S01]  /*d370*/  LOP3.LUT P1, RZ, R10, 0xff, RZ, 0xc0, !PT ;  /* 0x000000ff0aff7812 */ /* 0x000fe2000782c0ff */
[C---:B------:R-:W-:Y:S01]  /*d380*/  IMAD.IADD R12, R3.reuse, 0x1, R12 ;  /* 0x00000001030c7824 */ /* 0x040fe200078e020c */
[----:B------:R-:W-:Y:S01]  /*d390*/  ULDC.64 UR6, c[0x0][0x8f8] ;  /* 0x00023e0000067ab9 */ /* 0x000fe20000000a00 */
[C---:B------:R-:W-:Y:S01]  /*d3a0*/  ISETP.GE.U32.AND P2, PT, R3.reuse, 0x6, PT ;  /* 0x000000060300780c */ /* 0x040fe20003f46070 */
[----:B------:R-:W-:Y:S01]  /*d3b0*/  BSSY B1, `(.L_x_160) ;  /* 0x000006b000017945 */ /* 0x000fe20003800000 */
[----:B------:R-:W-:Y:S01]  /*d3c0*/  IMAD.MOV.U32 R21, RZ, RZ, -0x1 ;  /* 0xffffffffff157424 */ /* 0x000fe200078e00ff */
[----:B------:R-:W-:Y:S01]  /*d3d0*/  ISETP.GT.U32.AND P0, PT, R12, 0x5, PT ;  /* 0x000000050c00780c */ /* 0x000fe20003f04070 */
[----:B------:R-:W-:Y:S01]  /*d3e0*/  IMAD.MOV.U32 R13, RZ, RZ, -0x1 ;  /* 0xffffffffff0d7424 */ /* 0x000fe200078e00ff */
[----:B------:R-:W-:Y:S02]  /*d3f0*/  MOV R20, 0xffffffff ;  /* 0xffffffff00147802 */ /* 0x000fe40000000f00 */
[----:B------:R-:W-:-:S02]  /*d400*/  ISETP.LT.U32.AND P0, PT, R3, 0x6, P0 ;  /* 0x000000060300780c */ /* 0x000fc40000701070 */
[----:B------:R-:W-:Y:S01]  /*d410*/  PRMT R10, RZ, 0x7610, R10 ;  /* 0x00007610ff0a7816 */ /* 0x000fe2000000000a */
[----:B------:R-:W1:Y:S01]  /*d420*/  @P1 S2R R5, SR_CgaCtaId ;  /* 0x0000000000051919 */ /* 0x000e620000008800 */
[----:B------:R-:W-:-:S04]  /*d430*/  @P1 MOV R4, 0x400 ;  /* 0x0000040000041802 */ /* 0x000fc80000000f00 */
[----:B-1----:R-:W-:Y:S01]  /*d440*/  @P1 LEA R6, R5, R4, 0x18 ;  /* 0x0000000405061211 */ /* 0x002fe200078ec0ff */
[----:B------:R-:W-:-:S03]  /*d450*/  IMAD.WIDE.U32 R4, R12, -0x55555555, RZ ;  /* 0xaaaaaaab0c047825 */ /* 0x000fc600078e00ff */
[----:B------:R1:W-:Y:S01]  /*d460*/  @P1 SYNCS.ARRIVE.TRANS64.A1T0 RZ, [R6+URZ+0xa8], RZ ;  /* 0x0000a8ff06ff19a7 */ /* 0x0003e2000810003f */
[----:B------:R-:W-:Y:S02]  /*d470*/  IADD3 R16, P1, R16, UR38, RZ ;  /* 0x0000002610107c10 */ /* 0x000fe4000ff3e0ff */
[----:B------:R-:W-:Y:S02]  /*d480*/  SHF.R.U32.HI R7, RZ, 0x2, R5 ;  /* 0x00000002ff077819 */ /* 0x000fe40000011605 */
[----:B------:R-:W-:Y:S02]  /*d490*/  SEL R5, RZ, 0x1, !P0 ;  /* 0x00000001ff057807 */ /* 0x000fe40004000000 */
[----:B------:R-:W-:Y:S01]  /*d4a0*/  IADD3.X R17, R17, UR37, RZ, P1, !PT ;  /* 0x0000002511117c10 */ /* 0x000fe20008ffe4ff */
[----:B------:R-:W-:Y:S01]  /*d4b0*/  IMAD R12, R7, -0x6, R12 ;  /* 0xfffffffa070c7824 */ /* 0x000fe200078e020c */
[----:B------:R-:W-:Y:S02]  /*d4c0*/  ISETP.GE.U32.AND P0, PT, R16, UR6, PT ;  /* 0x0000000610007c0c */ /* 0x000fe4000bf06070 */
[----:B------:R-:W-:-:S02]  /*d4d0*/  LOP3.LUT R0, R0, R5, RZ, 0x3c, !PT ;  /* 0x0000000500007212 */ /* 0x000fc400078e3cff */
[----:B------:R-:W-:Y:S02]  /*d4e0*/  ISETP.GE.U32.AND.EX P0, PT, R17, UR7, PT, P0 ;  /* 0x0000000711007c0c */ /* 0x000fe4000bf06100 */
[----:B------:R-:W-:Y:S02]  /*d4f0*/  @P2 LOP3.LUT R0, R0, 0x1, R7, 0x78, !PT ;  /* 0x0000000100002812 */ /* 0x000fe400078e7807 */
[----:B------:R-:W-:-:S09]  /*d500*/  PRMT R4, RZ, 0x7610, R4 ;  /* 0x00007610ff047816 */ /* 0x000fd20000000004 */
[----:B-1----:R-:W-:Y:S05]  /*d510*/  @P0 BRA `(.L_x_161) ;  /* 0x0000000400500947 */ /* 0x002fea0003800000 */
[----:B------:R-:W1:Y:S01]  /*d520*/  S2R R14, SR_CTAID.X ;  /* 0x00000000000e7919 */ /* 0x000e620000002500 */
[----:B------:R-:W-:Y:S01]  /*d530*/  ULDC.64 UR6, c[0x0][0x8d0] ;  /* 0x0002340000067ab9 */ /* 0x000fe20000000a00 */
[----:B------:R-:W2:Y:S01]  /*d540*/  LDC R15, c[0x0][0x144] ;  /* 0x00005100ff0f7b82 */ /* 0x000ea20000000800 */
[----:B------:R-:W-:Y:S01]  /*d550*/  ISETP.NE.U32.AND P0, PT, RZ, UR6, PT ;  /* 0x00000006ff007c0c */ /* 0x000fe2000bf05070 */
[----:B------:R-:W3:Y:S01]  /*d560*/  S2R R11, SR_CTAID.Y ;  /* 0x00000000000b7919 */ /* 0x000ee20000002600 */
[----:B------:R-:W-:Y:S01]  /*d570*/  ULDC UR8, c[0x0][0x150] ;  /* 0x0000540000087ab9 */ /* 0x000fe20000000800 */
[----:B------:R-:W-:Y:S01]  /*d580*/  ULDC UR9, c[0x0][0x8d8] ;  /* 0x0002360000097ab9 */ /* 0x000fe20000000800 */
[----:B------:R-:W-:Y:S01]  /*d590*/  ISETP.NE.AND.EX P0, PT, RZ, UR7, PT, P0 ;  /* 0x00000007ff007c0c */ /* 0x000fe2000bf05300 */
[----:B------:R-:W-:Y:S01]  /*d5a0*/  IMAD.MOV.U32 R4, RZ, RZ, R16 ;  /* 0x000000ffff047224 */ /* 0x000fe200078e0010 */
[----:B-1----:R-:W-:-:S05]  /*d5b0*/  I2FP.F32.U32 R5, R14 ;  /* 0x0000000e00057245 */ /* 0x002fca0000201000 */
[----:B------:R-:W-:Y:S01]  /*d5c0*/  FMUL R19, R5, UR8 ;  /* 0x0000000805137c20 */ /* 0x000fe20008400000 */
[----:B------:R-:W-:-:S05]  /*d5d0*/  IMAD.MOV.U32 R5, RZ, RZ, R17 ;  /* 0x000000ffff057224 */ /* 0x000fca00078e0011 */
[----:B---3--:R-:W-:Y:S05]  /*d5e0*/  @!P0 BRA `(.L_x_162) ;  /* 0x0000000000288947 */ /* 0x008fea0003800000 */
[----:B------:R-:W-:Y:S02]  /*d5f0*/  ULDC UR8, c[0x0][0x8dc] ;  /* 0x0002370000087ab9 */ /* 0x000fe40000000800 */
[----:B------:R-:W-:-:S05]  /*d600*/  IADD3 R5, P0, R16, UR8, RZ ;  /* 0x0000000810057c10 */ /* 0x000fca000ff1e0ff */
[----:B------:R-:W-:-:S04]  /*d610*/  IMAD.X R13, RZ, RZ, R17, P0 ;  /* 0x000000ffff0d7224 */ /* 0x000fc800000e0611 */
[----:B------:R-:W-:-:S04]  /*d620*/  IMAD.WIDE.U32 R6, R13, UR6, RZ ;  /* 0x000000060d067c25 */ /* 0x000fc8000f8e00ff */
[----:B------:R-:W-:-:S04]  /*d630*/  IMAD.WIDE.U32 R6, P0, R5, UR7, R6 ;  /* 0x0000000705067c25 */ /* 0x000fc8000f800006 */
[----:B------:R-:W-:-:S04]  /*d640*/  IMAD.WIDE.U32 R4, R5, UR6, RZ ;  /* 0x0000000605047c25 */ /* 0x000fc8000f8e00ff */
[----:B------:R-:W-:Y:S01]  /*d650*/  IMAD.MOV.U32 R4, RZ, RZ, R7 ;  /* 0x000000ffff047224 */ /* 0x000fe200078e0007 */
[----:B------:R-:W-:Y:S02]  /*d660*/  IADD3 RZ, P1, R5, R6, RZ ;  /* 0x0000000605ff7210 */ /* 0x000fe40007f3e0ff */
[----:B------:R-:W-:-:S03]  /*d670*/  IADD3.X R5, RZ, RZ, RZ, P0, !PT ;  /* 0x000000ffff057210 */ /* 0x000fc600007fe4ff */
[----:B------:R-:W-:-:S08]  /*d680*/  IMAD.WIDE.U32.X R4, R13, UR7, R4, P1 ;  /* 0x000000070d047c25 */ /* 0x000fd000088e0404 */
.L_x_162:
[--C-:B------:R-:W-:Y:S01]  /*d690*/  SHF.R.U64 R13, R4, UR9, R5.reuse ;  /* 0x00000009040d7c19 */ /* 0x100fe20008001205 */
[----:B------:R-:W1:Y:S01]  /*d6a0*/  F2I.U32.TRUNC.NTZ R19, R19 ;  /* 0x0000001300137305 */ /* 0x000e62000020f000 */
[----:B------:R-:W-:Y:S01]  /*d6b0*/  SHF.R.U32.HI R4, RZ, UR9, R5 ;  /* 0x00000009ff047c19 */ /* 0x000fe20008011605 */
[----:B------:R-:W-:Y:S01]  /*d6c0*/  ULDC.64 UR6, c[0x0][0x8c8] ;  /* 0x0002320000067ab9 */ /* 0x000fe20000000a00 */
[----:B------:R-:W-:Y:S01]  /*d6d0*/  IADD3 R7, P0, RZ, -R13, RZ ;  /* 0x8000000dff077210 */ /* 0x000fe20007f1e0ff */
[----:B------:R-:W-:Y:S01]  /*d6e0*/  ULDC.64 UR8, c[0x0][0x8e8] ;  /* 0x00023a0000087ab9 */ /* 0x000fe20000000a00 */
[----:B------:R-:W3:Y:S03]  /*d6f0*/  LDC R20, c[0x0][0x148] ;  /* 0x00005200ff147b82 */ /* 0x000ee60000000800 */
[----:B------:R-:W-:Y:S01]  /*d700*/  IMAD.X R4, RZ, RZ, ~R4, P0 ;  /* 0x000000ffff047224 */ /* 0x000fe200000e0e04 */
[----:B------:R-:W-:-:S03]  /*d710*/  ISETP.NE.U32.AND P0, PT, RZ, UR8, PT ;  /* 0x00000008ff007c0c */ /* 0x000fc6000bf05070 */
[----:B------:R-:W-:Y:S01]  /*d720*/  IMAD R6, R4, UR6, RZ ;  /* 0x0000000604067c24 */ /* 0x000fe2000f8e02ff */
[----:B------:R-:W-:Y:S01]  /*d730*/  ISETP.NE.AND.EX P0, PT, RZ, UR9, PT, P0 ;  /* 0x00000009ff007c0c */ /* 0x000fe2000bf05300 */
[----:B------:R-:W-:Y:S01]  /*d740*/  IMAD.WIDE.U32 R4, R7, UR6, R16 ;  /* 0x0000000607047c25 */ /* 0x000fe2000f8e0010 */
[----:B------:R-:W-:-:S03]  /*d750*/  ULDC UR6, c[0x0][0x8c0] ;  /* 0x0002300000067ab9 */ /* 0x000fc60000000800 */
[----:B------:R-:W-:Y:S01]  /*d760*/  IMAD R7, R7, UR7, R6 ;  /* 0x0000000707077c24 */ /* 0x000fe2000f8e0206 */
[----:B------:R-:W-:Y:S01]  /*d770*/  ULDC UR7, c[0x0][0x154] ;  /* 0x0000550000077ab9 */ /* 0x000fe20000000800 */
[----:B-1----:R-:W-:Y:S02]  /*d780*/  IMAD.MOV R6, RZ, RZ, -R19 ;  /* 0x000000ffff067224 */ /* 0x002fe400078e0a13 */
[----:B------:R-:W-:Y:S02]  /*d790*/  IMAD.IADD R5, R5, 0x1, R7 ;  /* 0x0000000105057824 */ /* 0x000fe400078e0207 */
[----:B--2---:R-:W-:Y:S01]  /*d7a0*/  IMAD R14, R15, R6, R14 ;  /* 0x000000060f0e7224 */ /* 0x004fe200078e020e */
[----:B------:R-:W-:Y:S02]  /*d7b0*/  I2FP.F32.U32 R6, R11 ;  /* 0x0000000b00067245 */ /* 0x000fe40000201000 */
[--C-:B------:R-:W-:Y:S02]  /*d7c0*/  SHF.R.U64 R15, R4, UR6, R5.reuse ;  /* 0x00000006040f7c19 */ /* 0x100fe40008001205 */
[----:B------:R-:W-:Y:S01]  /*d7d0*/  SHF.R.U32.HI R4, RZ, UR6, R5 ;  /* 0x00000006ff047c19 */ /* 0x000fe20008011605 */
[----:B------:R-:W-:Y:S01]  /*d7e0*/  FMUL R6, R6, UR7 ;  /* 0x0000000706067c20 */ /* 0x000fe20008400000 */
[----:B------:R-:W-:-:S02]  /*d7f0*/  ULDC UR6, c[0x0][0x8b0] ;  /* 0x00022c0000067ab9 */ /* 0x000fc40000000800 */
[--C-:B------:R-:W-:Y:S01]  /*d800*/  SHF.R.U64 R21, R15, UR6, R4.reuse ;  /* 0x000000060f157c19 */ /* 0x100fe20008001204 */
[----:B------:R1:W2:Y:S01]  /*d810*/  F2I.U32.TRUNC.NTZ R24, R6 ;  /* 0x0000000600187305 */ /* 0x0002a2000020f000 */
[----:B------:R-:W-:Y:S01]  /*d820*/  SHF.R.U32.HI R4, RZ, UR6, R4 ;  /* 0x00000006ff047c19 */ /* 0x000fe20008011604 */
[----:B------:R-:W-:-:S03]  /*d830*/  ULDC UR6, c[0x0][0x900] ;  /* 0x0002400000067ab9 */ /* 0x000fc60000000800 */
[--C-:B------:R-:W-:Y:S02]  /*d840*/  SHF.R.U32.HI R23, RZ, UR6, R4.reuse ;  /* 0x00000006ff177c19 */ /* 0x100fe40008011604 */
[----:B------:R-:W-:-:S03]  /*d850*/  SHF.R.U64 R19, R21, UR6, R4 ;  /* 0x0000000615137c19 */ /* 0x000fc60008001204 */
[----:B------:R-:W-:Y:S01]  /*d860*/  IMAD.MOV.U32 R5, RZ, RZ, R23 ;  /* 0x000000ffff057224 */ /* 0x000fe200078e0017 */
[----:B------:R-:W-:Y:S01]  /*d870*/  MOV R4, R19 ;  /* 0x0000001300047202 */ /* 0x000fe20000000f00 */
[----:B-1----:R-:W-:Y:S06]  /*d880*/  @!P0 BRA `(.L_x_163) ;  /* 0x0000000000288947 */ /* 0x002fec0003800000 */
[----:B------:R-:W-:Y:S02]  /*d890*/  ULDC UR6, c[0x0][0x8f4] ;  /* 0x00023d0000067ab9 */ /* 0x000fe40000000800 */
[----:B------:R-:W-:-:S05]  /*d8a0*/  IADD3 R5, P0, R19, UR6, RZ ;  /* 0x0000000613057c10 */ /* 0x000fca000ff1e0ff */
[----:B------:R-:W-:-:S04]  /*d8b0*/  IMAD.X R23, RZ, RZ, R23, P0 ;  /* 0x000000ffff177224 */ /* 0x000fc800000e0617 */
[----:B------:R-:W-:-:S04]  /*d8c0*/  IMAD.WIDE.U32 R6, R23, UR8, RZ ;  /* 0x0000000817067c25 */ /* 0x000fc8000f8e00ff */
[----:B------:R-:W-:-:S04]  /*d8d0*/  IMAD.WIDE.U32 R6, P0, R5, UR9, R6 ;  /* 0x0000000905067c25 */ /* 0x000fc8000f800006 */
[----:B------:R-:W-:-:S04]  /*d8e0*/  IMAD.WIDE.U32 R4, R5, UR8, RZ ;  /* 0x0000000805047c25 */ /* 0x000fc8000f8e00ff */
[----:B------:R-:W-:Y:S01]  /*d8f0*/  IMAD.MOV.U32 R4, RZ, RZ, R7 ;  /* 0x000000ffff047224 */ /* 0x000fe200078e0007 */
[----:B------:R-:W-:Y:S01]  /*d900*/  IADD3 RZ, P1, R5, R6, RZ ;  /* 0x0000000605ff7210 */ /* 0x000fe20007f3e0ff */
[----:B------:R-:W-:-:S04]  /*d910*/  IMAD.X R5, RZ, RZ, RZ, P0 ;  /* 0x000000ffff057224 */ /* 0x000fc800000e06ff */
[----:B------:R-:W-:-:S08]  /*d920*/  IMAD.WIDE.U32.X R4, R23, UR9, R4, P1 ;  /* 0x0000000917047c25 */ /* 0x000fd000088e0404 */
.L_x_163:
[----:B------:R-:W-:Y:S01]  /*d930*/  ISETP.NE.AND P0, PT, R2, 0x1, PT ;  /* 0x000000010200780c */ /* 0x000fe20003f05270 */
[----:B------:R-:W-:Y:S01]  /*d940*/  ULDC UR6, c[0x0][0x8f0] ;  /* 0x00023c0000067ab9 */ /* 0x000fe20000000800 */
[----:B------:R-:W-:Y:S01]  /*d950*/  LOP3.LUT R21, R21, UR18, RZ, 0xc0, !PT ;  /* 0x0000001215157c12 */ /* 0x000fe2000f8ec0ff */
[----:B------:R-:W-:Y:S01]  /*d960*/  ULDC UR7, c[0x0][0x8b8] ;  /* 0x00022e0000077ab9 */ /* 0x000fe20000000800 */
[----:B------:R-:W-:Y:S01]  /*d970*/  SHF.R.U64 R4, R4, UR6, R5 ;  /* 0x0000000604047c19 */ /* 0x000fe20008001205 */
[----:B------:R-:W-:Y:S01]  /*d980*/  ULDC UR6, c[0x0][0x8e0] ;  /* 0x0002380000067ab9 */ /* 0x000fe20000000800 */
[----:B--2---:R-:W-:Y:S01]  /*d990*/  IADD3 R24, -R24, RZ, RZ ;  /* 0x000000ff18187210 */ /* 0x004fe20007ffe1ff */
[----:B------:R-:W-:Y:S02]  /*d9a0*/  IMAD.MOV.U32 R5, RZ, RZ, 0x1 ;  /* 0x00000001ff057424 */ /* 0x000fe400078e00ff */
[----:B------:R-:W-:Y:S02]  /*d9b0*/  IMAD.MOV R6, RZ, RZ, -R4 ;  /* 0x000000ffff067224 */ /* 0x000fe400078e0a04 */
[----:B------:R-:W-:Y:S01]  /*d9c0*/  IMAD R21, R4, UR19, R21 ;  /* 0x0000001304157c24 */ /* 0x000fe2000f8e0215 */
[----:B------:R-:W-:Y:S01]  /*d9d0*/  LOP3.LUT R4, R15, UR17, RZ, 0xc0, !PT ;  /* 0x000000110f047c12 */ /* 0x000fe2000f8ec0ff */
[----:B---3--:R-:W-:-:S02]  /*d9e0*/  @P0 IMAD R14, R20, R24, R11 ;  /* 0x00000018140e0224 */ /* 0x008fc400078e020b */
[----:B------:R-:W-:Y:S01]  /*d9f0*/  IMAD R19, R6, UR6, R19 ;  /* 0x0000000606137c24 */ /* 0x000fe2000f8e0213 */
[----:B------:R-:W-:Y:S01]  /*da00*/  ULDC UR6, c[0x0][0x8a8] ;  /* 0x00022a0000067ab9 */ /* 0x000fe20000000800 */
[----:B------:R-:W-:Y:S02]  /*da10*/  IMAD R14, R21, UR7, R14 ;  /* 0x00000007150e7c24 */ /* 0x000fe4000f8e020e */
[--C-:B------:R-:W-:Y:S01]  /*da20*/  IMAD R19, R19, UR6, R4.reuse ;  /* 0x0000000613137c24 */ /* 0x100fe2000f8e0204 */
[----:B------:R-:W-:-:S04]  /*da30*/  PRMT R4, R5, 0x7610, R4 ;  /* 0x0000761005047816 */ /* 0x000fc80000000004 */
[----:B------:R-:W-:Y:S02]  /*da40*/  SEL R20, R19, R14, !P0 ;  /* 0x0000000e13147207 */ /* 0x000fe40004000000 */
[----:B------:R-:W-:-:S07]  /*da50*/  SEL R21, R14, R19, !P0 ;  /* 0x000000130e157207 */ /* 0x000fce0004000000 */
.L_x_161:
[----:B------:R-:W-:Y:S05]  /*da60*/  BSYNC B1 ;  /* 0x0000000000017941 */ /* 0x000fea0003800000 */
.L_x_160:
[----:B------:R-:W-:-:S13]  /*da70*/  LOP3.LUT P0, RZ, R4, 0xff, RZ, 0xc0, !PT ;  /* 0x000000ff04ff7812 */ /* 0x000fda000780c0ff */
[----:B------:R-:W-:Y:S05]  /*da80*/  @P0 BRA `(.L_x_164) ;  /* 0xfffffff400440947 */ /* 0x000fea000383ffff */
[----:B------:R-:W-:Y:S05]  /*da90*/  BSYNC B0 ;  /* 0x0000000000007941 */ /* 0x000fea0003800000 */
.L_x_153:
[----:B------:R-:W-:-:S03]  /*daa0*/  UMOV UR6, 0xffffffff ;  /* 0xffffffff00067882 */ /* 0x000fc60000000000 */
[----:B------:R-:W-:Y:S05]  /*dab0*/  BRA.DIV UR6, `(.L_x_165) ;  /* 0x0000000a06647947 */ /* 0x000fea000b800000 */
[----:B------:R-:W-:-:S13]  /*dac0*/  ELECT P6, URZ, PT ;  /* 0x00000000003f782f */ /* 0x000fda00038c0000 */
.L_x_190:
[----:B------:R-:W-:Y:S05]  /*dad0*/  @!P6 BRA `(.L_x_14) ;  /* 0x0000000000ece947 */ /* 0x000fea0003800000 */
[----:B------:R-:W-:-:S04]  /*dae0*/  LOP3.LUT R22, R22, 0x2, RZ, 0xfc, !PT ;  /* 0x0000000216167812 */ /* 0x000fc800078efcff */
[----:B------:R-:W-:-:S13]  /*daf0*/  ISETP.NE.AND P0, PT, R22, 0x3, PT ;  /* 0x000000031600780c */ /* 0x000fda0003f05270 */
[----:B------:R-:W-:Y:S05]  /*db00*/  @!P0 BRA `(.L_x_166) ;  /* 0x0000000000048947 */ /* 0x000fea0003800000 */
[----:B-1----:R-:W-:Y:S01]  /*db10*/  BPT.TRAP 0x1 ;  /* 0x000000040000795c */ /* 0x002fe20000300000 */
.L_x_166:
[----:B------:R-:W2:Y:S01]  /*db20*/  S2R R3, SR_CgaCtaId ;  /* 0x0000000000037919 */ /* 0x000ea20000008800 */
[----:B------:R-:W-:-:S04]  /*db30*/  MOV R2, 0x400 ;  /* 0x0000040000027802 */ /* 0x000fc80000000f00 */
[----:B--2---:R-:W-:Y:S02]  /*db40*/  LEA R3, R3, R2, 0x18 ;  /* 0x0000000203037211 */ /* 0x004fe400078ec0ff */
[----:B------:R-:W-:-:S03]  /*db50*/  SHF.L.U32 R2, R0, 0x1f, RZ ;  /* 0x0000001f00027819 */ /* 0x000fc600000006ff */
[----:B------:R-:W-:-:S04]  /*db60*/  VIADD R3, R3, 0x30 ;  /* 0x0000003003037836 */ /* 0x000fc80000000000 */
[C---:B------:R-:W-:Y:S01]  /*db70*/  IMAD R7, R12.reuse, 0x8, R3 ;  /* 0x000000080c077824 */ /* 0x040fe200078e0203 */
[----:B------:R-:W-:-:S03]  /*db80*/  IADD3 R12, R12, 0x1, RZ ;  /* 0x000000010c0c7810 */ /* 0x000fc60007ffe0ff */
[----:B------:R-:W2:Y:S01]  /*db90*/  SYNCS.PHASECHK.TRANS64.TRYWAIT P0, [R7+URZ], R2 ;  /* 0x00000002070075a7 */ /* 0x000ea2000800017f */
[----:B------:R-:W-:-:S04]  /*dba0*/  ISETP.NE.AND P1, PT, R12, 0x6, PT ;  /* 0x000000060c00780c */ /* 0x000fc80003f25270 */
[----:B------:R-:W-:Y:S02]  /*dbb0*/  SEL R5, RZ, 0x1, P1 ;  /* 0x00000001ff057807 */ /* 0x000fe40000800000 */
[----:B------:R-:W-:Y:S02]  /*dbc0*/  SEL R12, R12, RZ, P1 ;  /* 0x000000ff0c0c7207 */ /* 0x000fe40000800000 */
[----:B------:R-:W-:-:S03]  /*dbd0*/  LOP3.LUT R5, R0, R5, RZ, 0x3c, !PT ;  /* 0x0000000500057212 */ /* 0x000fc600078e3cff */
[----:B------:R-:W-:Y:S01]  /*dbe0*/  IMAD R9, R12, 0x8, R3 ;  /* 0x000000080c097824 */ /* 0x000fe200078e0203 */
[----:B------:R-:W-:Y:S01]  /*dbf0*/  SHF.L.U32 R4, R5, 0x1f, RZ ;  /* 0x0000001f05047819 */ /* 0x000fe200000006ff */
[----:B--2---:R-:W-:Y:S06]  /*dc00*/  @!P0 BRA `(.L_x_167) ;  /* 0x0000000800308947 */ /* 0x004fec0003800000 */
.L_x_191:
[----:B------:R-:W3:Y:S01]  /*dc10*/  SYNCS.PHASECHK.TRANS64.TRYWAIT P0, [R9+URZ], R4 ;  /* 0x00000004090075a7 */ /* 0x000ee2000800017f */
[----:B------:R-:W-:-:S05]  /*dc20*/  VIADD R0, R12, 0x1 ;  /* 0x000000010c007836 */ /* 0x000fca0000000000 */
[----:B------:R-:W-:-:S04]  /*dc30*/  ISETP.NE.AND P1, PT, R0, 0x6, PT ;  /* 0x000000060000780c */ /* 0x000fc80003f25270 */
[----:B--2---:R-:W-:Y:S02]  /*dc40*/  SEL R2, RZ, 0x1, P1 ;  /* 0x00000001ff027807 */ /* 0x004fe40000800000 */
[----:B------:R-:W-:Y:S02]  /*dc50*/  SEL R0, R0, RZ, P1 ;  /* 0x000000ff00007207 */ /* 0x000fe40000800000 */
[----:B------:R-:W-:-:S03]  /*dc60*/  LOP3.LUT R7, R5, R2, RZ, 0x3c, !PT ;  /* 0x0000000205077212 */ /* 0x000fc600078e3cff */
[----:B------:R-:W-:Y:S01]  /*dc70*/  IMAD R6, R0, 0x8, R3 ;  /* 0x0000000800067824 */ /* 0x000fe200078e0203 */
[----:B------:R-:W-:Y:S01]  /*dc80*/  SHF.L.U32 R5, R7, 0x1f, RZ ;  /* 0x0000001f07057819 */ /* 0x000fe200000006ff */
[----:B---3--:R-:W-:Y:S06]  /*dc90*/  @!P0 BRA `(.L_x_168) ;  /* 0x0000000800208947 */ /* 0x008fec0003800000 */
.L_x_192:
[----:B------:R-:W3:Y:S01]  /*dca0*/  SYNCS.PHASECHK.TRANS64.TRYWAIT P0, [R6+URZ], R5 ;  /* 0x00000005060075a7 */ /* 0x000ee2000800017f */
[----:B------:R-:W-:-:S05]  /*dcb0*/  VIADD R0, R0, 0x1 ;  /* 0x0000000100007836 */ /* 0x000fca0000000000 */
[----:B------:R-:W-:-:S04]  /*dcc0*/  ISETP.NE.AND P1, PT, R0, 0x6, PT ;  /* 0x000000060000780c */ /* 0x000fc80003f25270 */
[----:B------:R-:W-:Y:S02]  /*dcd0*/  SEL R2, RZ, 0x1, P1 ;  /* 0x00000001ff027807 */ /* 0x000fe40000800000 */
[----:B------:R-:W-:Y:S02]  /*dce0*/  SEL R0, R0, RZ, P1 ;  /* 0x000000ff00007207 */ /* 0x000fe40000800000 */
[----:B------:R-:W-:Y:S02]  /*dcf0*/  LOP3.LUT R7, R7, R2, RZ, 0x3c, !PT ;  /* 0x0000000207077212 */ /* 0x000fe400078e3cff */
[----:B--2---:R-:W-:Y:S02]  /*dd00*/  LEA R9, R0, R3, 0x3 ;  /* 0x0000000300097211 */ /* 0x004fe400078e18ff */
[----:B------:R-:W-:Y:S01]  /*dd10*/  SHF.L.U32 R4, R7, 0x1f, RZ ;  /* 0x0000001f07047819 */ /* 0x000fe200000006ff */
[----:B---3--:R-:W-:Y:S06]  /*dd20*/  @!P0 BRA `(.L_x_169) ;  /* 0x0000000800108947 */ /* 0x008fec0003800000 */
.L_x_193:
[----:B------:R-:W3:Y:S01]  /*dd30*/  SYNCS.PHASECHK.TRANS64.TRYWAIT P0, [R9+URZ], R4 ;  /* 0x00000004090075a7 */ /* 0x000ee2000800017f */
[----:B------:R-:W-:-:S05]  /*dd40*/  VIADD R0, R0, 0x1 ;  /* 0x0000000100007836 */ /* 0x000fca0000000000 */
[----:B------:R-:W-:-:S04]  /*dd50*/  ISETP.NE.AND P1, PT, R0, 0x6, PT ;  /* 0x000000060000780c */ /* 0x000fc80003f25270 */
[----:B------:R-:W-:Y:S02]  /*dd60*/  SEL R2, RZ, 0x1, P1 ;  /* 0x00000001ff027807 */ /* 0x000fe40000800000 */
[----:B------:R-:W-:Y:S02]  /*dd70*/  SEL R0, R0, RZ, P1 ;  /* 0x000000ff00007207 */ /* 0x000fe40000800000 */
[----:B------:R-:W-:-:S03]  /*dd80*/  LOP3.LUT R7, R7, R2, RZ, 0x3c, !PT ;  /* 0x0000000207077212 */ /* 0x000fc600078e3cff */
[----:B--2---:R-:W-:Y:S01]  /*dd90*/  IMAD R6, R0, 0x8, R3 ;  /* 0x0000000800067824 */ /* 0x004fe200078e0203 */
[----:B------:R-:W-:Y:S01]  /*dda0*/  SHF.L.U32 R5, R7, 0x1f, RZ ;  /* 0x0000001f07057819 */ /* 0x000fe200000006ff */
[----:B---3--:R-:W-:Y:S06]  /*ddb0*/  @!P0 BRA `(.L_x_170) ;  /* 0x0000000800008947 */ /* 0x008fec0003800000 */
.L_x_194:
[----:B------:R-:W3:Y:S01]  /*ddc0*/  SYNCS.PHASECHK.TRANS64.TRYWAIT P0, [R6+URZ], R5 ;  /* 0x00000005060075a7 */ /* 0x000ee2000800017f */
[----:B------:R-:W-:-:S05]  /*ddd0*/  VIADD R0, R0, 0x1 ;  /* 0x0000000100007836 */ /* 0x000fca0000000000 */
[----:B------:R-:W-:-:S04]  /*dde0*/  ISETP.NE.AND P1, PT, R0, 0x6, PT ;  /* 0x000000060000780c */ /* 0x000fc80003f25270 */
[----:B------:R-:W-:Y:S02]  /*ddf0*/  SEL R2, RZ, 0x1, P1 ;  /* 0x00000001ff027807 */ /* 0x000fe40000800000 */
[----:B------:R-:W-:Y:S02]  /*de00*/  SEL R0, R0, RZ, P1 ;  /* 0x000000ff00007207 */ /* 0x000fe40000800000 */
[----:B------:R-:W-:Y:S01]  /*de10*/  LOP3.LUT R2, R7, R2, RZ, 0x3c, !PT ;  /* 0x0000000207027212 */ /* 0x000fe200078e3cff */
[----:B---3--:R-:W-:Y:S06]  /*de20*/  @!P0 BRA `(.L_x_171) ;  /* 0x0000000400f88947 */ /* 0x008fec0003800000 */
.L_x_195:
[----:B------:R-:W-:Y:S01]  /*de30*/  IMAD R3, R0, 0x8, R3 ;  /* 0x0000000800037824 */ /* 0x000fe200078e0203 */
[----:B------:R-:W-:-:S07]  /*de40*/  SHF.L.U32 R0, R2, 0x1f, RZ ;  /* 0x0000001f02007819 */ /* 0x000fce00000006ff */
.L_x_172:
[----:B----4-:R4:W1:Y:S02]  /*de50*/  SYNCS.PHASECHK.TRANS64.TRYWAIT P0, [R3+URZ], R0 ;  /* 0x00000000030075a7 */ /* 0x010864000800017f */
[----:B-1----:R-:W-:Y:S05]  /*de60*/  @!P0 NANOSLEEP.SYNCS 0x989680 ;  /* 0x009896800000895d */ /* 0x002fea0003900000 */
[----:B------:R-:W1:Y:S02]  /*de70*/  @!P0 SYNCS.PHASECHK.TRANS64 P0, [R3+URZ], R0 ;  /* 0x00000000030085a7 */ /* 0x000e64000800007f */
[----:B-1----:R-:W-:Y:S05]  /*de80*/  @!P0 BRA `(.L_x_172) ;  /* 0xfffffffc00f08947 */ /* 0x002fea000383ffff */
.L_x_14:
[----:B-1----:R-:W-:Y:S05]  /*de90*/  BSYNC B6 ;  /* 0x0000000000067941 */ /* 0x002fea0003800000 */
.L_x_12:
[----:B------:R-:W-:Y:S05]  /*dea0*/  EXIT ;  /* 0x000000000000794d */ /* 0x000fea0003800000 */
.L_x_27:
[----:B----4-:R4:W1:Y:S02]  /*deb0*/  SYNCS.PHASECHK.TRANS64.TRYWAIT P1, [R3+URZ], R0 ;  /* 0x00000000030075a7 */ /* 0x010864000802017f */
[----:B-1----:R-:W-:Y:S05]  /*dec0*/  @!P1 NANOSLEEP.SYNCS 0x989680 ;  /* 0x009896800000995d */ /* 0x002fea0003900000 */
[----:B------:R-:W1:Y:S02]  /*ded0*/  @!P1 SYNCS.PHASECHK.TRANS64 P1, [R3+URZ], R0 ;  /* 0x00000000030095a7 */ /* 0x000e64000802007f */
[----:B-1----:R-:W-:Y:S05]  /*dee0*/  @!P1 BRA `(.L_x_27) ;  /* 0xfffffffc00f09947 */ /* 0x002fea000383ffff */
[----:B------:R-:W-:Y:S05]  /*def0*/  BRA `(.L_x_26) ;  /* 0xffffff3800c87947 */ /* 0x000fea000383ffff */
.L_x_32:
[----:B---3--:R-:W-:-:S04]  /*df00*/  MOV R5, UR4 ;  /* 0x0000000400057c02 */ /* 0x008fc80008000f00 */
[----:B------:R3:W4:Y:S03]  /*df10*/  SYNCS.PHASECHK.TRANS64.TRYWAIT P1, [R5+URZ], R4 ;  /* 0x00000004050075a7 */ /* 0x000726000802017f */
[----:B----4-:R-:W-:Y:S05]  /*df20*/  @!P1 NANOSLEEP.SYNCS 0x989680 ;  /* 0x009896800000995d */ /* 0x010fea0003900000 */
[----:B------:R-:W4:Y:S02]  /*df30*/  @!P1 SYNCS.PHASECHK.TRANS64 P1, [R5+URZ], R4 ;  /* 0x00000004050095a7 */ /* 0x000f24000802007f */
[----:B----4-:R-:W-:Y:S05]  /*df40*/  @!P1 BRA `(.L_x_32) ;  /* 0xfffffffc00ec9947 */ /* 0x010fea000383ffff */
[----:B------:R-:W-:Y:S05]  /*df50*/  BRA `(.L_x_31) ;  /* 0xffffff3c00987947 */ /* 0x000fea000383ffff */
.L_x_56:
[----:B-1----:R-:W-:-:S04]  /*df60*/  IMAD.U32 R3, RZ, RZ, UR51 ;  /* 0x00000033ff037e24 */ /* 0x002fc8000f8e00ff */
[----:B------:R1:W2:Y:S03]  /*df70*/  SYNCS.PHASECHK.TRANS64.TRYWAIT P2, [R3+URZ+0x60], R0 ;  /* 0x00006000030075a7 */ /* 0x0002a6000804017f */
[----:B--2---:R-:W-:Y:S05]  /*df80*/  @!P2 NANOSLEEP.SYNCS 0x989680 ;  /* 0x009896800000a95d */ /* 0x004fea0003900000 */
[----:B------:R-:W2:Y:S02]  /*df90*/  @!P2 SYNCS.PHASECHK.TRANS64 P2, [R3+URZ+0x60], R0 ;  /* 0x000060000300a5a7 */ /* 0x000ea4000804007f */
[----:B--2---:R-:W-:Y:S05]  /*dfa0*/  @!P2 BRA `(.L_x_56) ;  /* 0xfffffffc00eca947 */ /* 0x004fea000383ffff */
[----:B------:R-:W-:Y:S05]  /*dfb0*/  BRA `(.L_x_173) ;  /* 0xffffff4800a47947 */ /* 0x000fea000383ffff */
.L_x_67:
[----:B-1----:R1:W2:Y:S02]  /*dfc0*/  SYNCS.PHASECHK.TRANS64.TRYWAIT P5, [R4+URZ+0x60], R5 ;  /* 0x00006005040075a7 */ /* 0x0022a400080a017f */
[----:B--2---:R-:W-:Y:S05]  /*dfd0*/  @!P5 NANOSLEEP.SYNCS 0x989680 ;  /* 0x009896800000d95d */ /* 0x004fea0003900000 */
[----:B------:R-:W2:Y:S02]  /*dfe0*/  @!P5 SYNCS.PHASECHK.TRANS64 P5, [R4+URZ+0x60], R5 ;  /* 0x000060050400d5a7 */ /* 0x000ea400080a007f */
[----:B--2---:R-:W-:Y:S05]  /*dff0*/  @!P5 BRA `(.L_x_67) ;  /* 0xfffffffc00f0d947 */ /* 0x004fea000383ffff */
[----:B------:R-:W-:Y:S05]  /*e000*/  BRA `(.L_x_174) ;  /* 0xffffff6c00347947 */ /* 0x000fea000383ffff */
.L_x_78:
[----:B-1----:R1:W2:Y:S02]  /*e010*/  SYNCS.PHASECHK.TRANS64.TRYWAIT P5, [R4+URZ+0x60], R5 ;  /* 0x00006005040075a7 */ /* 0x0022a400080a017f */
[----:B--2---:R-:W-:Y:S05]  /*e020*/  @!P5 NANOSLEEP.SYNCS 0x989680 ;  /* 0x009896800000d95d */ /* 0x004fea0003900000 */
[----:B------:R-:W2:Y:S02]  /*e030*/  @!P5 SYNCS.PHASECHK.TRANS64 P5, [R4+URZ+0x60], R5 ;  /* 0x000060050400d5a7 */ /* 0x000ea400080a007f */
[----:B--2---:R-:W-:Y:S05]  /*e040*/  @!P5 BRA `(.L_x_78) ;  /* 0xfffffffc00f0d947 */ /* 0x004fea000383ffff */
[----:B------:R-:W-:Y:S05]  /*e050*/  BRA `(.L_x_175) ;  /* 0xffffff8c002c7947 */ /* 0x000fea000383ffff */
.L_x_89:
[----:B-1----:R1:W2:Y:S02]  /*e060*/  SYNCS.PHASECHK.TRANS64.TRYWAIT P5, [R5+URZ+0x60], R4 ;  /* 0x00006004050075a7 */ /* 0x0022a400080a017f */
[----:B--2---:R-:W-:Y:S05]  /*e070*/  @!P5 NANOSLEEP.SYNCS 0x989680 ;  /* 0x009896800000d95d */ /* 0x004fea0003900000 */
[----:B------:R-:W2:Y:S02]  /*e080*/  @!P5 SYNCS.PHASECHK.TRANS64 P5, [R5+URZ+0x60], R4 ;  /* 0x000060040500d5a7 */ /* 0x000ea400080a007f */
[----:B--2---:R-:W-:Y:S05]  /*e090*/  @!P5 BRA `(.L_x_89) ;  /* 0xfffffffc00f0d947 */ /* 0x004fea000383ffff */
[----:B------:R-:W-:Y:S05]  /*e0a0*/  BRA `(.L_x_176) ;  /* 0xffffffac00287947 */ /* 0x000fea000383ffff */
.L_x_109:
[----:B-1----:R-:W-:-:S04]  /*e0b0*/  IMAD.U32 R3, RZ, RZ, UR4 ;  /* 0x00000004ff037e24 */ /* 0x002fc8000f8e00ff */
[----:B------:R1:W2:Y:S03]  /*e0c0*/  SYNCS.PHASECHK.TRANS64.TRYWAIT P0, [R3+URZ+0xa8], R0 ;  /* 0x0000a800030075a7 */ /* 0x0002a6000800017f */
[----:B--2---:R-:W-:Y:S05]  /*e0d0*/  @!P0 NANOSLEEP.SYNCS 0x989680 ;  /* 0x009896800000895d */ /* 0x004fea0003900000 */
[----:B------:R-:W2:Y:S02]  /*e0e0*/  @!P0 SYNCS.PHASECHK.TRANS64 P0, [R3+URZ+0xa8], R0 ;  /* 0x0000a800030085a7 */ /* 0x000ea4000800007f */
[----:B--2---:R-:W-:Y:S05]  /*e0f0*/  @!P0 BRA `(.L_x_109) ;  /* 0xfffffffc00ec8947 */ /* 0x004fea000383ffff */
[----:B------:R-:W-:Y:S05]  /*e100*/  BRA `(.L_x_108) ;  /* 0xffffffd800b07947 */ /* 0x000fea000383ffff */
.L_x_118:
[----:B-1----:R-:W-:-:S04]  /*e110*/  IMAD.U32 R5, RZ, RZ, UR5 ;  /* 0x00000005ff057e24 */ /* 0x002fc8000f8e00ff */
[----:B------:R1:W2:Y:S03]  /*e120*/  SYNCS.PHASECHK.TRANS64.TRYWAIT P1, [R5+URZ+0x80], R4 ;  /* 0x00008004050075a7 */ /* 0x0002a6000802017f */
[----:B--2---:R-:W-:Y:S05]  /*e130*/  @!P1 NANOSLEEP.SYNCS 0x989680 ;  /* 0x009896800000995d */ /* 0x004fea0003900000 */
[----:B------:R-:W2:Y:S02]  /*e140*/  @!P1 SYNCS.PHASECHK.TRANS64 P1, [R5+URZ+0x80], R4 ;  /* 0x00008004050095a7 */ /* 0x000ea4000802007f */
[----:B--2---:R-:W-:Y:S05]  /*e150*/  @!P1 BRA `(.L_x_118) ;  /* 0xfffffffc00ec9947 */ /* 0x004fea000383ffff */
[----:B------:R-:W-:Y:S05]  /*e160*/  BRA `(.L_x_177) ;  /* 0xffffffdc009c7947 */ /* 0x000fea000383ffff */
.L_x_124:
[----:B-12---:R-:W-:-:S04]  /*e170*/  IMAD.U32 R5, RZ, RZ, UR5 ;  /* 0x00000005ff057e24 */ /* 0x006fc8000f8e00ff */
[----:B------:R1:W2:Y:S03]  /*e180*/  SYNCS.PHASECHK.TRANS64.TRYWAIT P1, [R5+URZ+0x88], R4 ;  /* 0x00008804050075a7 */ /* 0x0002a6000802017f */
[----:B--2---:R-:W-:Y:S05]  /*e190*/  @!P1 NANOSLEEP.SYNCS 0x989680 ;  /* 0x009896800000995d */ /* 0x004fea0003900000 */
[----:B------:R-:W2:Y:S02]  /*e1a0*/  @!P1 SYNCS.PHASECHK.TRANS64 P1, [R5+URZ+0x88], R4 ;  /* 0x00008804050095a7 */ /* 0x000ea4000802007f */
[----:B--2---:R-:W-:Y:S05]  /*e1b0*/  @!P1 BRA `(.L_x_124) ;  /* 0xfffffffc00ec9947 */ /* 0x004fea000383ffff */
[----:B------:R-:W-:Y:S05]  /*e1c0*/  BRA `(.L_x_178) ;  /* 0xffffffdc00e47947 */ /* 0x000fea000383ffff */
.L_x_130:
[----:B-123--:R-:W-:-:S04]  /*e1d0*/  MOV R5, UR5 ;  /* 0x0000000500057c02 */ /* 0x00efc80008000f00 */
[----:B------:R1:W2:Y:S03]  /*e1e0*/  SYNCS.PHASECHK.TRANS64.TRYWAIT P1, [R5+URZ+0x90], R4 ;  /* 0x00009004050075a7 */ /* 0x0002a6000802017f */
[----:B--2---:R-:W-:Y:S05]  /*e1f0*/  @!P1 NANOSLEEP.SYNCS 0x989680 ;  /* 0x009896800000995d */ /* 0x004fea0003900000 */
[----:B------:R-:W2:Y:S02]  /*e200*/  @!P1 SYNCS.PHASECHK.TRANS64 P1, [R5+URZ+0x90], R4 ;  /* 0x00009004050095a7 */ /* 0x000ea4000802007f */
[----:B--2---:R-:W-:Y:S05]  /*e210*/  @!P1 BRA `(.L_x_130) ;  /* 0xfffffffc00ec9947 */ /* 0x004fea000383ffff */
[----:B------:R-:W-:Y:S05]  /*e220*/  BRA `(.L_x_179) ;  /* 0xffffffe000347947 */ /* 0x000fea000383ffff */
.L_x_136:
[----:B-1234-:R-:W-:-:S04]  /*e230*/  IMAD.U32 R5, RZ, RZ, UR5 ;  /* 0x00000005ff057e24 */ /* 0x01efc8000f8e00ff */
[----:B------:R1:W2:Y:S03]  /*e240*/  SYNCS.PHASECHK.TRANS64.TRYWAIT P1, [R5+URZ+0x98], R4 ;  /* 0x00009804050075a7 */ /* 0x0002a6000802017f */
[----:B--2---:R-:W-:Y:S05]  /*e250*/  @!P1 NANOSLEEP.SYNCS 0x989680 ;  /* 0x009896800000995d */ /* 0x004fea0003900000 */
[----:B------:R-:W2:Y:S02]  /*e260*/  @!P1 SYNCS.PHASECHK.TRANS64 P1, [R5+URZ+0x98], R4 ;  /* 0x00009804050095a7 */ /* 0x000ea4000802007f */
[----:B--2---:R-:W-:Y:S05]  /*e270*/  @!P1 BRA `(.L_x_136) ;  /* 0xfffffffc00ec9947 */ /* 0x004fea000383ffff */
[----:B------:R-:W-:Y:S05]  /*e280*/  BRA `(.L_x_180) ;  /* 0xffffffe000847947 */ /* 0x000fea000383ffff */
.L_x_146:
[----:B------:R1:W1:Y:S02]  /*e290*/  SYNCS.PHASECHK.TRANS64.TRYWAIT P0, [R3+URZ+0x80], R0 ;  /* 0x00008000030075a7 */ /* 0x000264000800017f */
[----:B-1----:R-:W-:Y:S05]  /*e2a0*/  @!P0 NANOSLEEP.SYNCS 0x989680 ;  /* 0x009896800000895d */ /* 0x002fea0003900000 */
[----:B------:R-:W1:Y:S02]  /*e2b0*/  @!P0 SYNCS.PHASECHK.TRANS64 P0, [R3+URZ+0x80], R0 ;  /* 0x00008000030085a7 */ /* 0x000e64000800007f */
[----:B-1----:R-:W-:Y:S05]  /*e2c0*/  @!P0 BRA `(.L_x_146) ;  /* 0xfffffffc00f08947 */ /* 0x002fea000383ffff */
[----:B------:R-:W-:Y:S05]  /*e2d0*/  BRA `(.L_x_181) ;  /* 0xffffffe800807947 */ /* 0x000fea000383ffff */
.L_x_148:
[----:B------:R1:W1:Y:S02]  /*e2e0*/  SYNCS.PHASECHK.TRANS64.TRYWAIT P0, [R3+URZ+0x88], R0 ;  /* 0x00008800030075a7 */ /* 0x000264000800017f */
[----:B-1----:R-:W-:Y:S05]  /*e2f0*/  @!P0 NANOSLEEP.SYNCS 0x989680 ;  /* 0x009896800000895d */ /* 0x002fea0003900000 */
[----:B------:R-:W1:Y:S02]  /*e300*/  @!P0 SYNCS.PHASECHK.TRANS64 P0, [R3+URZ+0x88], R0 ;  /* 0x00008800030085a7 */ /* 0x000e64000800007f */
[----:B-1----:R-:W-:Y:S05]  /*e310*/  @!P0 BRA `(.L_x_148) ;  /* 0xfffffffc00f08947 */ /* 0x002fea000383ffff */
[----:B------:R-:W-:Y:S05]  /*e320*/  BRA `(.L_x_182) ;  /* 0xffffffe8007c7947 */ /* 0x000fea000383ffff */
.L_x_150:
[----:B------:R1:W1:Y:S02]  /*e330*/  SYNCS.PHASECHK.TRANS64.TRYWAIT P0, [R3+URZ+0x90], R0 ;  /* 0x00009000030075a7 */ /* 0x000264000800017f */
[----:B-1----:R-:W-:Y:S05]  /*e340*/  @!P0 NANOSLEEP.SYNCS 0x989680 ;  /* 0x009896800000895d */ /* 0x002fea0003900000 */
[----:B------:R-:W1:Y:S02]  /*e350*/  @!P0 SYNCS.PHASECHK.TRANS64 P0, [R3+URZ+0x90], R0 ;  /* 0x00009000030085a7 */ /* 0x000e64000800007f */
[----:B-1----:R-:W-:Y:S05]  /*e360*/  @!P0 BRA `(.L_x_150) ;  /* 0xfffffffc00f08947 */ /* 0x002fea000383ffff */
[----:B------:R-:W-:Y:S05]  /*e370*/  BRA `(.L_x_183) ;  /* 0xffffffe800787947 */ /* 0x000fea000383ffff */
.L_x_154:
[----:B------:R-:W-:Y:S01]  /*e380*/  BSSY B1, `(.L_x_184) ;  /* 0x0000006000017945 */ /* 0x000fe20003800000 */
[----:B------:R-:W-:-:S07]  /*e390*/  IMAD.MOV.U32 R15, RZ, RZ, -0x1 ;  /* 0xffffffffff0f7424 */ /* 0x000fce00078e00ff */
[----:B------:R-:W-:Y:S05]  /*e3a0*/  WARPSYNC.COLLECTIVE R15, `(.L_x_185) ;  /* 0x000000000f0c7348 */ /* 0x000fea0003c00000 */
[----:B------:R-:W-:Y:S02]  /*e3b0*/  ELECT P6, UR62, PT ;  /* 0x00000000003e782f */ /* 0x000fe400038c0000 */
[----:B------:R-:W-:Y:S01]  /*e3c0*/  MOV R14, UR62 ;  /* 0x0000003e000e7c02 */ /* 0x000fe20008000f00 */
[----:B------:R-:W-:Y:S10]  /*e3d0*/  ENDCOLLECTIVE ;  /* 0x000000000000791b */ /* 0x000ff40003800000 */
.L_x_185:
[----:B------:R-:W-:Y:S05]  /*e3e0*/  BSYNC B1 ;  /* 0x0000000000017941 */ /* 0x000fea0003800000 */
.L_x_184:
[----:B------:R-:W-:Y:S05]  /*e3f0*/  BRA `(.L_x_186) ;  /* 0xffffffe800f47947 */ /* 0x000fea000383ffff */
.L_x_157:
[----:B-1----:R1:W2:Y:S02]  /*e400*/  SYNCS.PHASECHK.TRANS64.TRYWAIT P0, [R14+URZ+0x30], R7 ;  /* 0x000030070e0075a7 */ /* 0x0022a4000800017f */
[----:B--2---:R-:W-:Y:S05]  /*e410*/  @!P0 NANOSLEEP.SYNCS 0x989680 ;  /* 0x009896800000895d */ /* 0x004fea0003900000 */
[----:B------:R-:W2:Y:S02]  /*e420*/  @!P0 SYNCS.PHASECHK.TRANS64 P0, [R14+URZ+0x30], R7 ;  /* 0x000030070e0085a7 */ /* 0x000ea4000800007f */
[----:B--2---:R-:W-:Y:S05]  /*e430*/  @!P0 BRA `(.L_x_157) ;  /* 0xfffffffc00f08947 */ /* 0x004fea000383ffff */
[----:B------:R-:W-:Y:S05]  /*e440*/  BRA `(.L_x_187) ;  /* 0xffffffec002c7947 */ /* 0x000fea000383ffff */
.L_x_165:
[----:B------:R-:W-:Y:S01]  /*e450*/  BSSY B0, `(.L_x_188) ;  /* 0x0000006000007945 */ /* 0x000fe20003800000 */
[----:B------:R-:W-:-:S07]  /*e460*/  IMAD.MOV.U32 R15, RZ, RZ, -0x1 ;  /* 0xffffffffff0f7424 */ /* 0x000fce00078e00ff */
[----:B-1----:R-:W-:Y:S05]  /*e470*/  WARPSYNC.COLLECTIVE R15, `(.L_x_189) ;  /* 0x000000000f0c7348 */ /* 0x002fea0003c00000 */
[----:B------:R-:W-:Y:S02]  /*e480*/  ELECT P6, UR62, PT ;  /* 0x00000000003e782f */ /* 0x000fe400038c0000 */
[----:B------:R-:W-:Y:S01]  /*e490*/  MOV R14, UR62 ;  /* 0x0000003e000e7c02 */ /* 0x000fe20008000f00 */
[----:B-1----:R-:W-:Y:S10]  /*e4a0*/  ENDCOLLECTIVE ;  /* 0x000000000000791b */ /* 0x002ff40003800000 */
.L_x_189:
[----:B------:R-:W-:Y:S05]  /*e4b0*/  BSYNC B0 ;  /* 0x0000000000007941 */ /* 0x000fea0003800000 */
.L_x_188:
[----:B------:R-:W-:Y:S05]  /*e4c0*/  BRA `(.L_x_190) ;  /* 0xfffffff400807947 */ /* 0x000fea000383ffff */
.L_x_167:
[----:B--2---:R2:W3:Y:S02]  /*e4d0*/  SYNCS.PHASECHK.TRANS64.TRYWAIT P0, [R7+URZ], R2 ;  /* 0x00000002070075a7 */ /* 0x0044e4000800017f */
[----:B---3--:R-:W-:Y:S05]  /*e4e0*/  @!P0 NANOSLEEP.SYNCS 0x989680 ;  /* 0x009896800000895d */ /* 0x008fea0003900000 */
[----:B------:R-:W3:Y:S02]  /*e4f0*/  @!P0 SYNCS.PHASECHK.TRANS64 P0, [R7+URZ], R2 ;  /* 0x00000002070085a7 */ /* 0x000ee4000800007f */
[----:B---3--:R-:W-:Y:S05]  /*e500*/  @!P0 BRA `(.L_x_167) ;  /* 0xfffffffc00f08947 */ /* 0x008fea000383ffff */
[----:B------:R-:W-:Y:S05]  /*e510*/  BRA `(.L_x_191) ;  /* 0xfffffff400bc7947 */ /* 0x000fea000383ffff */
.L_x_168:
[----:B--2---:R2:W3:Y:S02]  /*e520*/  SYNCS.PHASECHK.TRANS64.TRYWAIT P0, [R9+URZ], R4 ;  /* 0x00000004090075a7 */ /* 0x0044e4000800017f */
[----:B---3--:R-:W-:Y:S05]  /*e530*/  @!P0 NANOSLEEP.SYNCS 0x989680 ;  /* 0x009896800000895d */ /* 0x008fea0003900000 */
[----:B------:R-:W3:Y:S02]  /*e540*/  @!P0 SYNCS.PHASECHK.TRANS64 P0, [R9+URZ], R4 ;  /* 0x00000004090085a7 */ /* 0x000ee4000800007f */
[----:B---3--:R-:W-:Y:S05]  /*e550*/  @!P0 BRA `(.L_x_168) ;  /* 0xfffffffc00f08947 */ /* 0x008fea000383ffff */
[----:B------:R-:W-:Y:S05]  /*e560*/  BRA `(.L_x_192) ;  /* 0xfffffff400cc7947 */ /* 0x000fea000383ffff */
.L_x_169:
[----:B--2---:R2:W3:Y:S02]  /*e570*/  SYNCS.PHASECHK.TRANS64.TRYWAIT P0, [R6+URZ], R5 ;  /* 0x00000005060075a7 */ /* 0x0044e4000800017f */
[----:B---3--:R-:W-:Y:S05]  /*e580*/  @!P0 NANOSLEEP.SYNCS 0x989680 ;  /* 0x009896800000895d */ /* 0x008fea0003900000 */
[----:B------:R-:W3:Y:S02]  /*e590*/  @!P0 SYNCS.PHASECHK.TRANS64 P0, [R6+URZ], R5 ;  /* 0x00000005060085a7 */ /* 0x000ee4000800007f */
[----:B---3--:R-:W-:Y:S05]  /*e5a0*/  @!P0 BRA `(.L_x_169) ;  /* 0xfffffffc00f08947 */ /* 0x008fea000383ffff */
[----:B------:R-:W-:Y:S05]  /*e5b0*/  BRA `(.L_x_193) ;  /* 0xfffffff400dc7947 */ /* 0x000fea000383ffff */
.L_x_170:
[----:B--2---:R2:W3:Y:S02]  /*e5c0*/  SYNCS.PHASECHK.TRANS64.TRYWAIT P0, [R9+URZ], R4 ;  /* 0x00000004090075a7 */ /* 0x0044e4000800017f */
[----:B---3--:R-:W-:Y:S05]  /*e5d0*/  @!P0 NANOSLEEP.SYNCS 0x989680 ;  /* 0x009896800000895d */ /* 0x008fea0003900000 */
[----:B------:R-:W3:Y:S02]  /*e5e0*/  @!P0 SYNCS.PHASECHK.TRANS64 P0, [R9+URZ], R4 ;  /* 0x00000004090085a7 */ /* 0x000ee4000800007f */
[----:B---3--:R-:W-:Y:S05]  /*e5f0*/  @!P0 BRA `(.L_x_170) ;  /* 0xfffffffc00f08947 */ /* 0x008fea000383ffff */
[----:B------:R-:W-:Y:S05]  /*e600*/  BRA `(.L_x_194) ;  /* 0xfffffff400ec7947 */ /* 0x000fea000383ffff */
.L_x_171:
[----:B---3--:R3:W4:Y:S02]  /*e610*/  SYNCS.PHASECHK.TRANS64.TRYWAIT P0, [R6+URZ], R5 ;  /* 0x00000005060075a7 */ /* 0x008724000800017f */
[----:B----4-:R-:W-:Y:S05]  /*e620*/  @!P0 NANOSLEEP.SYNCS 0x989680 ;  /* 0x009896800000895d */ /* 0x010fea0003900000 */
[----:B------:R-:W4:Y:S02]  /*e630*/  @!P0 SYNCS.PHASECHK.TRANS64 P0, [R6+URZ], R5 ;  /* 0x00000005060085a7 */ /* 0x000f24000800007f */
[----:B----4-:R-:W-:Y:S05]  /*e640*/  @!P0 BRA `(.L_x_171) ;  /* 0xfffffffc00f08947 */ /* 0x010fea000383ffff */
[----:B------:R-:W-:Y:S05]  /*e650*/  BRA `(.L_x_195) ;  /* 0xfffffff400f47947 */ /* 0x000fea000383ffff */
.L_x_196:
[----:B------:R-:W-:-:S00]  /*e660*/  BRA `(.L_x_196) ;  /* 0xfffffffc00fc7947 */ /* 0x000fc0000383ffff */
[----:B------:R-:W-:-:S00]  /*e670*/  NOP ;  /* 0x0000000000007918 */ /* 0x000fc00000000000 */
        /* <DEDUP_REMOVED lines=8> */
.L_x_197:


//--------------------- .nv.global.init           --------------------------
	.section	.nv.global.init,"aw",@progbits
.nv.global.init:
	.type		$str$22,@object
	.size		$str$22,($str$26 - $str$22)
$str$22:
        /*0000*/ 	.byte	0x6b, 0x5f, 0x74, 0x69, 0x6c, 0x65, 0x5f, 0x63, 0x6f, 0x75, 0x6e, 0x74, 0x20, 0x3e, 0x3d, 0x20
        /*0010*/ 	.byte	0x31, 0x00
	.type		$str$26,@object
	.size		$str$26,($str$27 - $str$26)
$str$26:
        /*0012*/ 	.byte	0x28, 0x61, 0x64, 0x64, 0x72, 0x65, 0x73, 0x73, 0x20, 0x26, 0x20, 0x6d, 0x61, 0x73, 0x6b, 0x29
        /*0022*/ 	.byte	0x20, 0x3d, 0x3d, 0x20, 0x30, 0x00
	.type		$str$27,@object
	.size		$str$27,($str$23 - $str$27)
$str$27:
        /*0028*/ 	.byte	0x2f, 0x74, 0x6d, 0x70, 0x2f, 0x63, 0x75, 0x74, 0x6c, 0x61, 0x73, 0x73, 0x5f, 0x73, 0x77, 0x65
        /*0038*/ 	.byte	0x65, 0x70, 0x5f, 0x73, 0x72, 0x63, 0x2f, 0x69, 0x6e, 0x63, 0x6c, 0x75, 0x64, 0x65, 0x2f, 0x63
        /*0048*/ 	.byte	0x75, 0x74, 0x65, 0x2f, 0x70, 0x6f, 0x69, 0x6e, 0x74, 0x65, 0x72, 0x5f, 0x66, 0x6c, 0x61, 0x67
        /*0058*/ 	.byte	0x67, 0x65, 0x64, 0x2e, 0x68, 0x70, 0x70, 0x00
	.type		$str$23,@object
	.size		$str$23,(__unnamed_2 - $str$23)
$str$23:
        /*0060*/ 	.byte	0x2f, 0x74, 0x6d, 0x70, 0x2f, 0x63, 0x75, 0x74, 0x6c, 0x61, 0x73, 0x73, 0x5f, 0x73, 0x77, 0x65
        /*0070*/ 	.byte	0x65, 0x70, 0x5f, 0x73, 0x72, 0x63, 0x2f, 0x69, 0x6e, 0x63, 0x6c, 0x75, 0x64, 0x65, 0x2f, 0x63
        /*0080*/ 	.byte	0x75, 0x74, 0x6c, 0x61, 0x73, 0x73, 0x2f, 0x67, 0x65, 0x6d, 0x6d, 0x2f, 0x63, 0x6f, 0x6c, 0x6c
        /*0090*/ 	.byte	0x65, 0x63, 0x74, 0x69, 0x76, 0x65, 0x2f, 0x73, 0x6d, 0x39, 0x30, 0x5f, 0x6d, 0x6d, 0x61, 0x5f
        /*00a0*/ 	.byte	0x74, 0x6d, 0x61, 0x5f, 0x67, 0x6d, 0x6d, 0x61, 0x5f, 0x73, 0x73, 0x5f, 0x77, 0x61, 0x72, 0x70
        /*00b0*/ 	.byte	0x73, 0x70, 0x65, 0x63, 0x69, 0x61, 0x6c, 0x69, 0x7a, 0x65, 0x64, 0x2e, 0x68, 0x70, 0x70, 0x00
	.type		__unnamed_2,@object
	.size		__unnamed_2,(__unnamed_1 - __unnamed_2)
__unnamed_2:
        /*00c0*/ 	.byte	0x61, 0x75, 0x74, 0x6f, 0x20, 0x63, 0x75, 0x74, 0x65, 0x3a, 0x3a, 0x61, 0x73, 0x5f, 0x70, 0x6f
        /* <DEDUP_REMOVED lines=27> */
        /*0280*/ 	.byte	0x3c, 0x34, 0x30, 0x39, 0x36, 0x3e, 0x3e, 0x3e, 0x3e, 0x3e, 0x5d, 0x00
	.type		__unnamed_1,@object
	.size		__unnamed_1,(.L_0 - __unnamed_1)
__unnamed_1:
        /* <DEDUP_REMOVED lines=181> */
        /*0ddc*/ 	.byte	0x75, 0x74, 0x65, 0x3a, 0x3a, 0x69, 0x64, 0x65, 0x6e, 0x74, 0x69, 0x74, 0x79, 0x5d, 0x00
.L_0:


//--------------------- .nv.shared._ZN7cutlass13device_kernelINS_4gemm6kernel13GemmUniversalIN4cute5tupleIJiiiiEEENS1_10collective13CollectiveMmaINS1_34MainloopSm90TmaGmmaWarpSpecializedILi6ENS5_IJNS4_1CILi2EEENSA_ILi1EEESC_EEENS1_35KernelTmaWarpSpecializedCooperativeEEENS5_IJNSA_ILi128EEESG_NSA_ILi64EEEEEENS_10bfloat16_tENS5_IJlSC_lEEESJ_SK_NS4_8TiledMMAINS4_8MMA_AtomIJNS4_4SM904GMMA28MMA_64x128x16_F32BF16BF16_SSILNSO_5MajorE0ELSQ_0ELNSO_7ScaleInE1ELSR_1EEEEEENS4_6LayoutISD_NS5_IJSC_NSA_ILi0EEESV_EEEEENS5_IJNS4_10UnderscoreESY_SY_EEEEENS4_13SM90_TMA_LOADENS4_14ComposedLayoutINS4_7SwizzleILi3ELi4ELi3EEENS4_18smem_ptr_flag_bitsILi16EEENSU_INS5_IJNSA_ILi8EEESH_EEENS5_IJSH_SC_EEEEEEEvNS4_8identityENS4_23SM90_TMA_LOAD_MULTICASTES1B_vS1C_EENS_8epilogue10collective18CollectiveEpilogueINS1F_22Sm90TmaWarpSpecializedILi4ELi2ELi16ELb1ELb0EEEJSI_NS5_IJSG_NSA_ILi32EEEEEESJ_SK_SJ_SK_NS1F_6fusion15FusionCallbacksIS1J_NS1M_13LinCombEltActINS1F_6thread4GELUESJ_fSJ_fLNS_15FloatRoundStyleE2EEESI_S1L_JEEES11_NS12_INS13_ILi2ELi4ELi3EEES16_NSU_INS5_IJS17_S1K_EEENS5_IJS1K_SC_EEEEEEENS4_17SM75_U32x4_LDSM_NENS4_14SM90_TMA_STOREES1Y_NS4_17SM90_U32x4_STSM_NENS4_9Copy_AtomIJS21_NS_6half_tEEEEvEEEvvEEEEvNT_6ParamsE --------------------------
	.section	.nv.shared._ZN7cutlass13device_kernelINS_4gemm6kernel13GemmUniversalIN4cute5tupleIJiiiiEEENS1_10collective13CollectiveMmaINS1_34MainloopSm90TmaGmmaWarpSpecializedILi6ENS5_IJNS4_1CILi2EEENSA_ILi1EEESC_EEENS1_35KernelTmaWarpSpecializedCooperativeEEENS5_IJNSA_ILi128EEESG_NSA_ILi64EEEEEENS_10bfloat16_tENS5_IJlSC_lEEESJ_SK_NS4_8TiledMMAINS4_8MMA_AtomIJNS4_4SM904GMMA28MMA_64x128x16_F32BF16BF16_SSILNSO_5MajorE0ELSQ_0ELNSO_7ScaleInE1ELSR_1EEEEEENS4_6LayoutISD_NS5_IJSC_NSA_ILi0EEESV_EEEEENS5_IJNS4_10UnderscoreESY_SY_EEEEENS4_13SM90_TMA_LOADENS4_14ComposedLayoutINS4_7SwizzleILi3ELi4ELi3EEENS4_18smem_ptr_flag_bitsILi16EEENSU_INS5_IJNSA_ILi8EEESH_EEENS5_IJSH_SC_EEEEEEEvNS4_8identityENS4_23SM90_TMA_LOAD_MULTICASTES1B_vS1C_EENS_8epilogue10collective18CollectiveEpilogueINS1F_22Sm90TmaWarpSpecializedILi4ELi2ELi16ELb1ELb0EEEJSI_NS5_IJSG_NSA_ILi32EEEEEESJ_SK_SJ_SK_NS1F_6fusion15FusionCallbacksIS1J_NS1M_13LinCombEltActINS1F_6thread4GELUESJ_fSJ_fLNS_15FloatRoundStyleE2EEESI_S1L_JEEES11_NS12_INS13_ILi2ELi4ELi3EEES16_NSU_INS5_IJS17_S1K_EEENS5_IJS1K_SC_EEEEEEENS4_17SM75_U32x4_LDSM_NENS4_14SM90_TMA_STOREES1Y_NS4_17SM90_U32x4_STSM_NENS4_9Copy_AtomIJS21_NS_6half_tEEEEvEEEvvEEEEvNT_6ParamsE,"aw",@nobits
	.sectionflags	@""
	.align	16
	.zero		1024


//--------------------- .nv.shared.reserved.0     --------------------------
	.section	.nv.shared.reserved.0,"aw",@nobits
	.weak		__nv_reservedSMEM_offset_0_alias
	.size		__nv_reservedSMEM_offset_0_alias, 0, 0
	.other		__nv_reservedSMEM_offset_0_alias,@"STO_CUDA_RESERVED_SHARED STV_DEFAULT"
__nv_reservedSMEM_offset_0_alias:
	.zero		0


//--------------------- .nv.global                --------------------------
	.section	.nv.global,"aw",@nobits
.nv.global:
	.type		_ZN39_INTERNAL_38b32fd8_4_k_cu_4784af1e_27994cute1_E,@object
	.size		_ZN39_INTERNAL_38b32fd8_4_k_cu_4784af1e_27994cute1_E,(_ZN39_INTERNAL_38b32fd8_4_k_cu_4784af1e_27994cuda3std3__45__cpo6cbeginE - _ZN39_INTERNAL_38b32fd8_4_k_cu_4784af1e_27994cute1_E)
_ZN39_INTERNAL_38b32fd8_4_k_cu_4784af1e_27994cute1_E:
	.zero		1
	.type		_ZN39_INTERNAL_38b32fd8_4_k_cu_4784af1e_27994cuda3std3__45__cpo6cbeginE,@object
	.size		_ZN39_INTERNAL_38b32fd8_4_k_cu_4784af1e_27994cuda3std3__45__cpo6cbeginE,(_ZN39_INTERNAL_38b32fd8_4_k_cu_4784af1e_27994cuda3std3__48in_placeE - _ZN39_INTERNAL_38b32fd8_4_k_cu_4784af1e_27994cuda3std3__45__cpo6cbeginE)
_ZN39_INTERNAL_38b32fd8_4_k_cu_4784af1e_27994cuda3std3__45__cpo6cbeginE:
	.zero		1
	.type		_ZN39_INTERNAL_38b32fd8_4_k_cu_4784af1e_27994cuda3std3__48in_placeE,@object
	.size		_ZN39_INTERNAL_38b32fd8_4_k_cu_4784af1e_27994cuda3std3__48in_placeE,(_ZN39_INTERNAL_38b32fd8_4_k_cu_4784af1e_27994cuda3std6ranges3__45__cpo9iter_moveE - _ZN39_INTERNAL_38b32fd8_4_k_cu_4784af1e_27994cuda3std3__48in_placeE)
_ZN39_INTERNAL_38b32fd8_4_k_cu_4784af1e_27994cuda3std3__48in_placeE:
	.zero		1
	.type		_ZN39_INTERNAL_38b32fd8_4_k_cu_4784af1e_27994cuda3std6ranges3__45__cpo9iter_moveE,@object
	.size		_ZN39_INTERNAL_38b32fd8_4_k_cu_4784af1e_27994cuda3std6ranges3__45__cpo9iter_moveE,(_ZN39_INTERNAL_38b32fd8_4_k_cu_4784af1e_27994cuda3std3__45__cpo5beginE - _ZN39_INTERNAL_38b32fd8_4_k_cu_4784af1e_27994cuda3std6ranges3__45__cpo9iter_moveE)
_ZN39_INTERNAL_38b32fd8_4_k_cu_4784af1e_27994cuda3std6ranges3__45__cpo9iter_moveE:
	.zero		1
	.type		_ZN39_INTERNAL_38b32fd8_4_k_cu_4784af1e_27994cuda3std3__45__cpo5beginE,@object
	.size		_ZN39_INTERNAL_38b32fd8_4_k_cu_4784af1e_27994cuda3std3__45__cpo5beginE,(_ZN39_INTERNAL_38b32fd8_4_k_cu_4784af1e_27994cuda3std3__441_GLOBAL__N__38b32fd8_4_k_cu_4784af1e_27996ignoreE - _ZN39_INTERNAL_38b32fd8_4_k_cu_4784af1e_27994cuda3std3__45__cpo5beginE)
_ZN39_INTERNAL_38b32fd8_4_k_cu_4784af1e_27994cuda3std3__45__cpo5beginE:
	.zero		1
	.type		_ZN39_INTERNAL_38b32fd8_4_k_cu_4784af1e_27994cuda3std3__441_GLOBAL__N__38b32fd8_4_k_cu_4784af1e_27996ignoreE,@object
	.size		_ZN39_INTERNAL_38b32fd8_4_k_cu_4784af1e_27994cuda3std3__441_GLOBAL__N__38b32fd8_4_k_cu_4784af1e_27996ignoreE,(_ZN39_INTERNAL_38b32fd8_4_k_cu_4784af1e_27994cute7productE - _ZN39_INTERNAL_38b32fd8_4_k_cu_4784af1e_27994cuda3std3__441_GLOBAL__N__38b32fd8_4_k_cu_4784af1e_27996ignoreE)
_ZN39_INTERNAL_38b32fd8_4_k_cu_4784af1e_27994cuda3std3__441_GLOBAL__N__38b32fd8_4_k_cu_4784af1e_27996ignoreE:
	.zero		1
	.type		_ZN39_INTERNAL_38b32fd8_4_k_cu_4784af1e_27994cute7productE,@object
	.size		_ZN39_INTERNAL_38b32fd8_4_k_cu_4784af1e_27994cute7productE,(_ZN39_INTERNAL_38b32fd8_4_k_cu_4784af1e_27994cuda3std3__45__cpo3endE - _ZN39_INTERNAL_38b32fd8_4_k_cu_4784af1e_27994cute7productE)
_ZN39_INTERNAL_38b32fd8_4_k_cu_4784af1e_27994cute7productE:
	.zero		1
	.type		_ZN39_INTERNAL_38b32fd8_4_k_cu_4784af1e_27994cuda3std3__45__cpo3endE,@object
	.size		_ZN39_INTERNAL_38b32fd8_4_k_cu_4784af1e_27994cuda3std3__45__cpo3endE,(_ZN39_INTERNAL_38b32fd8_4_k_cu_4784af1e_27994cuda3std3__419piecewise_constructE - _ZN39_INTERNAL_38b32fd8_4_k_cu_4784af1e_27994cuda3std3__45__cpo3endE)
_ZN39_INTERNAL_38b32fd8_4_k_cu_4784af1e_27994cuda3std3__45__cpo3endE:
	.zero		1
	.type		_ZN39_INTERNAL_38b32fd8_4_k_cu_4784af1e_27994cuda3std3__419piecewise_constructE,@object
	.size		_ZN39_INTERNAL_38b32fd8_4_k_cu_4784af1e_27994cuda3std3__419piecewise_constructE,(_ZN39_INTERNAL_38b32fd8_4_k_cu_4784af1e_27994cuda3std3__45__cpo4cendE - _ZN39_INTERNAL_38b32fd8_4_k_cu_4784af1e_27994cuda3std3__419piecewise_constructE)
_ZN39_INTERNAL_38b32fd8_4_k_cu_4784af1e_27994cuda3std3__419piecewise_constructE:
	.zero		1
	.type		_ZN39_INTERNAL_38b32fd8_4_k_cu_4784af1e_27994cuda3std3__45__cpo4cendE,@object
	.size		_ZN39_INTERNAL_38b32fd8_4_k_cu_4784af1e_27994cuda3std3__45__cpo4cendE,(_ZN39_INTERNAL_38b32fd8_4_k_cu_4784af1e_27994cuda3std6ranges3__45__cpo4swapE - _ZN39_INTERNAL_38b32fd8_4_k_cu_4784af1e_27994cuda3std3__45__cpo4cendE)
_ZN39_INTERNAL_38b32fd8_4_k_cu_4784af1e_27994cuda3std3__45__cpo4cendE:
	.zero		1
	.type		_ZN39_INTERNAL_38b32fd8_4_k_cu_4784af1e_27994cuda3std6ranges3__45__cpo4swapE,@object
	.size		_ZN39_INTERNAL_38b32fd8_4_k_cu_4784af1e_27994cuda3std6ranges3__45__cpo4swapE,(.L_9 - _ZN39_INTERNAL_38b32fd8_4_k_cu_4784af1e_27994cuda3std6ranges3__45__cpo4swapE)
_ZN39_INTERNAL_38b32fd8_4_k_cu_4784af1e_27994cuda3std6ranges3__45__cpo4swapE:
	.zero		1
.L_9:


//--------------------- .nv.constant0._ZN7cutlass13device_kernelINS_4gemm6kernel13GemmUniversalIN4cute5tupleIJiiiiEEENS1_10collective13CollectiveMmaINS1_34MainloopSm90TmaGmmaWarpSpecializedILi6ENS5_IJNS4_1CILi2EEENSA_ILi1EEESC_EEENS1_35KernelTmaWarpSpecializedCooperativeEEENS5_IJNSA_ILi128EEESG_NSA_ILi64EEEEEENS_10bfloat16_tENS5_IJlSC_lEEESJ_SK_NS4_8TiledMMAINS4_8MMA_AtomIJNS4_4SM904GMMA28MMA_64x128x16_F32BF16BF16_SSILNSO_5MajorE0ELSQ_0ELNSO_7ScaleInE1ELSR_1EEEEEENS4_6LayoutISD_NS5_IJSC_NSA_ILi0EEESV_EEEEENS5_IJNS4_10UnderscoreESY_SY_EEEEENS4_13SM90_TMA_LOADENS4_14ComposedLayoutINS4_7SwizzleILi3ELi4ELi3EEENS4_18smem_ptr_flag_bitsILi16EEENSU_INS5_IJNSA_ILi8EEESH_EEENS5_IJSH_SC_EEEEEEEvNS4_8identityENS4_23SM90_TMA_LOAD_MULTICASTES1B_vS1C_EENS_8epilogue10collective18CollectiveEpilogueINS1F_22Sm90TmaWarpSpecializedILi4ELi2ELi16ELb1ELb0EEEJSI_NS5_IJSG_NSA_ILi32EEEEEESJ_SK_SJ_SK_NS1F_6fusion15FusionCallbacksIS1J_NS1M_13LinCombEltActINS1F_6thread4GELUESJ_fSJ_fLNS_15FloatRoundStyleE2EEESI_S1L_JEEES11_NS12_INS13_ILi2ELi4ELi3EEES16_NSU_INS5_IJS17_S1K_EEENS5_IJS1K_SC_EEEEEEENS4_17SM75_U32x4_LDSM_NENS4_14SM90_TMA_STOREES1Y_NS4_17SM90_U32x4_STSM_NENS4_9Copy_AtomIJS21_NS_6half_tEEEEvEEEvvEEEEvNT_6ParamsE --------------------------
	.section	.nv.constant0._ZN7cutlass13device_kernelINS_4gemm6kernel13GemmUniversalIN4cute5tupleIJiiiiEEENS1_10collective13CollectiveMmaINS1_34MainloopSm90TmaGmmaWarpSpecializedILi6ENS5_IJNS4_1CILi2EEENSA_ILi1EEESC_EEENS1_35KernelTmaWarpSpecializedCooperativeEEENS5_IJNSA_ILi128EEESG_NSA_ILi64EEEEEENS_10bfloat16_tENS5_IJlSC_lEEESJ_SK_NS4_8TiledMMAINS4_8MMA_AtomIJNS4_4SM904GMMA28MMA_64x128x16_F32BF16BF16_SSILNSO_5MajorE0ELSQ_0ELNSO_7ScaleInE1ELSR_1EEEEEENS4_6LayoutISD_NS5_IJSC_NSA_ILi0EEESV_EEEEENS5_IJNS4_10UnderscoreESY_SY_EEEEENS4_13SM90_TMA_LOADENS4_14ComposedLayoutINS4_7SwizzleILi3ELi4ELi3EEENS4_18smem_ptr_flag_bitsILi16EEENSU_INS5_IJNSA_ILi8EEESH_EEENS5_IJSH_SC_EEEEEEEvNS4_8identityENS4_23SM90_TMA_LOAD_MULTICASTES1B_vS1C_EENS_8epilogue10collective18CollectiveEpilogueINS1F_22Sm90TmaWarpSpecializedILi4ELi2ELi16ELb1ELb0EEEJSI_NS5_IJSG_NSA_ILi32EEEEEESJ_SK_SJ_SK_NS1F_6fusion15FusionCallbacksIS1J_NS1M_13LinCombEltActINS1F_6thread4GELUESJ_fSJ_fLNS_15FloatRoundStyleE2EEESI_S1L_JEEES11_NS12_INS13_ILi2ELi4ELi3EEES16_NSU_INS5_IJS17_S1K_EEENS5_IJS1K_SC_EEEEEEENS4_17SM75_U32x4_LDSM_NENS4_14SM90_TMA_STOREES1Y_NS4_17SM90_U32x4_STSM_NENS4_9Copy_AtomIJS21_NS_6half_tEEEEvEEEvvEEEEvNT_6ParamsE,"a",@progbits
	.sectionflags	@""
	.align	4
.nv.constant0._ZN7cutlass13device_kernelINS_4gemm6kernel13GemmUniversalIN4cute5tupleIJiiiiEEENS1_10collective13CollectiveMmaINS1_34MainloopSm90TmaGmmaWarpSpecializedILi6ENS5_IJNS4_1CILi2EEENSA_ILi1EEESC_EEENS1_35KernelTmaWarpSpecializedCooperativeEEENS5_IJNSA_ILi128EEESG_NSA_ILi64EEEEEENS_10bfloat16_tENS5_IJlSC_lEEESJ_SK_NS4_8TiledMMAINS4_8MMA_AtomIJNS4_4SM904GMMA28MMA_64x128x16_F32BF16BF16_SSILNSO_5MajorE0ELSQ_0ELNSO_7ScaleInE1ELSR_1EEEEEENS4_6LayoutISD_NS5_IJSC_NSA_ILi0EEESV_EEEEENS5_IJNS4_10UnderscoreESY_SY_EEEEENS4_13SM90_TMA_LOADENS4_14ComposedLayoutINS4_7SwizzleILi3ELi4ELi3EEENS4_18smem_ptr_flag_bitsILi16EEENSU_INS5_IJNSA_ILi8EEESH_EEENS5_IJSH_SC_EEEEEEEvNS4_8identityENS4_23SM90_TMA_LOAD_MULTICASTES1B_vS1C_EENS_8epilogue10collective18CollectiveEpilogueINS1F_22Sm90TmaWarpSpecializedILi4ELi2ELi16ELb1ELb0EEEJSI_NS5_IJSG_NSA_ILi32EEEEEESJ_SK_SJ_SK_NS1F_6fusion15FusionCallbacksIS1J_NS1M_13LinCombEltActINS1F_6thread4GELUESJ_fSJ_fLNS_15FloatRoundStyleE2EEESI_S1L_JEEES11_NS12_INS13_ILi2ELi4ELi3EEES16_NSU_INS5_IJS17_S1K_EEENS5_IJS1K_SC_EEEEEEENS4_17SM75_U32x4_LDSM_NENS4_14SM90_TMA_STOREES1Y_NS4_17SM90_U32x4_STSM_NENS4_9Copy_AtomIJS21_NS_6half_tEEEEvEEEvvEEEEvNT_6ParamsE:
	.zero		2432


//--------------------- SYMBOLS --------------------------

	.type		.nv.reservedSmem.offset0,@object
	.size		.nv.reservedSmem.offset0,0x4
	.type		__assertfail,@function
